	.target	sm_90a

	.elftype	@"ET_EXEC"


//--------------------- .note.nv.tkinfo           --------------------------
	.section	.note.nv.tkinfo,"",@"SHT_NOTE"
	.sectionflags	@"SHF_NOTE_NV_TKINFO"
	.tkinfo
        /*0018*/ 	.word	0x00000002
        /*0030*/ 	.string	""
        /*0030*/ 	.string	"ptxas"
        /*0030*/ 	.string	"Cuda compilation tools, release 13.0, V13.0.88"
        /*0030*/ 	.string	"Build cuda_13.0.r13.0/compiler.36424714_0"
        /*0030*/ 	.string	"-arch sm_90a -m 64 "



//--------------------- .note.nv.cuinfo           --------------------------
	.section	.note.nv.cuinfo,"",@"SHT_NOTE"
	.sectionflags	@"SHF_NOTE_NV_CUINFO"
        /*0018*/ 	.short	0x0002
        /*001a*/ 	.short	0x005a
        /*001c*/ 	.short	0x0082
	.zero		2


//--------------------- .nv.info                  --------------------------
	.section	.nv.info,"",@"SHT_CUDA_INFO"
	.align	4


	//----- nvinfo : EIATTR_REGCOUNT
	.align		4
        /*0000*/ 	.byte	0x04, 0x2f
        /*0002*/ 	.short	(.L_12 - .L_11)
	.align		4
.L_11:
        /*0004*/ 	.word	index@(_ZN7cutlass13device_kernelINS_4conv6kernel13ConvUniversalINS1_16ConvProblemShapeILNS1_8OperatorE2ELi2EEENS1_10collective14CollectiveConvINS1_46MainloopSm90TmaGmmaWarpSpecializedImplicitGemmILS5_2ELi9ELi2EN4cute5tupleIJNSA_1CILi2EEENSC_ILi1EEESE_EEENS1_36KernelImplicitTmaWarpSpecializedSm90ELi1EEENSB_IJNSC_ILi128EEENSB_IJNSC_ILi64EEEEEESK_EEENS_10bfloat16_tESM_NSA_8TiledMMAINSA_8MMA_AtomIJNSA_4SM904GMMA27MMA_64x64x16_F32BF16BF16_SSILNSQ_5MajorE1ELSS_1ELNSQ_7ScaleInE1ELST_1EEEEEENSA_6LayoutINSB_IJSE_SE_SE_EEENSB_IJNSC_ILi0EEESY_SY_EEEEENSB_IJNSA_10UnderscoreES11_S11_EEEEENS7_6detail26Sm90ImplicitGemmTileTraitsINSA_13SM90_TMA_LOADENSA_14ComposedLayoutINSA_7SwizzleILi3ELi4ELi3EEENSA_18smem_ptr_flag_bitsILi16EEENSW_INSB_IJNSB_IJSJ_SD_EEENSB_IJNSC_ILi8EEES1D_EEENSB_IJSE_NSC_ILi9EEEEEEEEENSB_IJNSB_IJSE_NSC_ILi4096EEEEEENSB_IJSJ_NSC_ILi512EEEEEENSB_IJSY_NSC_ILi8192EEEEEEEEEEEEEvEENS15_INSA_30SM90_TMA_LOAD_IM2COL_MULTICASTENS17_IS19_S1B_NSW_INSB_IJNSB_IJSJ_SE_EEES1E_S1G_EEENSB_IJNSB_IJSE_SY_EEES1L_NSB_IJSY_S1I_EEEEEEEEEEvEEEENS_8epilogue10collective6detail29Sm90TmaWarpSpecializedAdapterINS23_15DefaultEpilogueISM_NSB_IJlNSB_IJSE_llEEESY_EEES28_NS22_6thread17LinearCombinationISM_Li1EffLNS29_9ScaleType4KindE0ELNS_15FloatRoundStyleE2ESM_EENS_4gemm15EpilogueDefaultEEEEEvvEEEEvNT_6ParamsE)
        /*0008*/ 	.word	0x0000006a


	//----- nvinfo : EIATTR_FRAME_SIZE
	.align		4
.L_12:
        /*000c*/ 	.byte	0x04, 0x11
        /*000e*/ 	.short	(.L_14 - .L_13)
	.align		4
.L_13:
        /*0010*/ 	.word	index@(_ZN7cutlass13device_kernelINS_4conv6kernel13ConvUniversalINS1_16ConvProblemShapeILNS1_8OperatorE2ELi2EEENS1_10collective14CollectiveConvINS1_46MainloopSm90TmaGmmaWarpSpecializedImplicitGemmILS5_2ELi9ELi2EN4cute5tupleIJNSA_1CILi2EEENSC_ILi1EEESE_EEENS1_36KernelImplicitTmaWarpSpecializedSm90ELi1EEENSB_IJNSC_ILi128EEENSB_IJNSC_ILi64EEEEEESK_EEENS_10bfloat16_tESM_NSA_8TiledMMAINSA_8MMA_AtomIJNSA_4SM904GMMA27MMA_64x64x16_F32BF16BF16_SSILNSQ_5MajorE1ELSS_1ELNSQ_7ScaleInE1ELST_1EEEEEENSA_6LayoutINSB_IJSE_SE_SE_EEENSB_IJNSC_ILi0EEESY_SY_EEEEENSB_IJNSA_10UnderscoreES11_S11_EEEEENS7_6detail26Sm90ImplicitGemmTileTraitsINSA_13SM90_TMA_LOADENSA_14ComposedLayoutINSA_7SwizzleILi3ELi4ELi3EEENSA_18smem_ptr_flag_bitsILi16EEENSW_INSB_IJNSB_IJSJ_SD_EEENSB_IJNSC_ILi8EEES1D_EEENSB_IJSE_NSC_ILi9EEEEEEEEENSB_IJNSB_IJSE_NSC_ILi4096EEEEEENSB_IJSJ_NSC_ILi512EEEEEENSB_IJSY_NSC_ILi8192EEEEEEEEEEEEEvEENS15_INSA_30SM90_TMA_LOAD_IM2COL_MULTICASTENS17_IS19_S1B_NSW_INSB_IJNSB_IJSJ_SE_EEES1E_S1G_EEENSB_IJNSB_IJSE_SY_EEES1L_NSB_IJSY_S1I_EEEEEEEEEEvEEEENS_8epilogue10collective6detail29Sm90TmaWarpSpecializedAdapterINS23_15DefaultEpilogueISM_NSB_IJlNSB_IJSE_llEEESY_EEES28_NS22_6thread17LinearCombinationISM_Li1EffLNS29_9ScaleType4KindE0ELNS_15FloatRoundStyleE2ESM_EENS_4gemm15EpilogueDefaultEEEEEvvEEEEvNT_6ParamsE)
        /*0014*/ 	.word	0x00000000


	//----- nvinfo : EIATTR_MIN_STACK_SIZE
	.align		4
.L_14:
        /*0018*/ 	.byte	0x04, 0x12
        /*001a*/ 	.short	(.L_16 - .L_15)
	.align		4
.L_15:
        /*001c*/ 	.word	index@(_ZN7cutlass13device_kernelINS_4conv6kernel13ConvUniversalINS1_16ConvProblemShapeILNS1_8OperatorE2ELi2EEENS1_10collective14CollectiveConvINS1_46MainloopSm90TmaGmmaWarpSpecializedImplicitGemmILS5_2ELi9ELi2EN4cute5tupleIJNSA_1CILi2EEENSC_ILi1EEESE_EEENS1_36KernelImplicitTmaWarpSpecializedSm90ELi1EEENSB_IJNSC_ILi128EEENSB_IJNSC_ILi64EEEEEESK_EEENS_10bfloat16_tESM_NSA_8TiledMMAINSA_8MMA_AtomIJNSA_4SM904GMMA27MMA_64x64x16_F32BF16BF16_SSILNSQ_5MajorE1ELSS_1ELNSQ_7ScaleInE1ELST_1EEEEEENSA_6LayoutINSB_IJSE_SE_SE_EEENSB_IJNSC_ILi0EEESY_SY_EEEEENSB_IJNSA_10UnderscoreES11_S11_EEEEENS7_6detail26Sm90ImplicitGemmTileTraitsINSA_13SM90_TMA_LOADENSA_14ComposedLayoutINSA_7SwizzleILi3ELi4ELi3EEENSA_18smem_ptr_flag_bitsILi16EEENSW_INSB_IJNSB_IJSJ_SD_EEENSB_IJNSC_ILi8EEES1D_EEENSB_IJSE_NSC_ILi9EEEEEEEEENSB_IJNSB_IJSE_NSC_ILi4096EEEEEENSB_IJSJ_NSC_ILi512EEEEEENSB_IJSY_NSC_ILi8192EEEEEEEEEEEEEvEENS15_INSA_30SM90_TMA_LOAD_IM2COL_MULTICASTENS17_IS19_S1B_NSW_INSB_IJNSB_IJSJ_SE_EEES1E_S1G_EEENSB_IJNSB_IJSE_SY_EEES1L_NSB_IJSY_S1I_EEEEEEEEEEvEEEENS_8epilogue10collective6detail29Sm90TmaWarpSpecializedAdapterINS23_15DefaultEpilogueISM_NSB_IJlNSB_IJSE_llEEESY_EEES28_NS22_6thread17LinearCombinationISM_Li1EffLNS29_9ScaleType4KindE0ELNS_15FloatRoundStyleE2ESM_EENS_4gemm15EpilogueDefaultEEEEEvvEEEEvNT_6ParamsE)
        /*0020*/ 	.word	0x00000000
.L_16:


//--------------------- .nv.compat                --------------------------
	.section	.nv.compat,"",@"SHT_CUDA_COMPAT_INFO"
	.align	4
        /*0000*/ 	.byte	0x02, 0x09, 0x01, 0x00, 0x02, 0x02, 0x04, 0x00, 0x02, 0x05, 0x05, 0x00, 0x03, 0x07, 0x01, 0x01
        /*0010*/ 	.byte	0x02, 0x03, 0x01, 0x00, 0x02, 0x06, 0x01, 0x00, 0x04, 0x0b, 0x08, 0x00, 0x00, 0x00, 0x00, 0x00
        /*0020*/ 	.byte	0x00, 0x00, 0x00, 0x00


//--------------------- .nv.info._ZN7cutlass13device_kernelINS_4conv6kernel13ConvUniversalINS1_16ConvProblemShapeILNS1_8OperatorE2ELi2EEENS1_10collective14CollectiveConvINS1_46MainloopSm90TmaGmmaWarpSpecializedImplicitGemmILS5_2ELi9ELi2EN4cute5tupleIJNSA_1CILi2EEENSC_ILi1EEESE_EEENS1_36KernelImplicitTmaWarpSpecializedSm90ELi1EEENSB_IJNSC_ILi128EEENSB_IJNSC_ILi64EEEEEESK_EEENS_10bfloat16_tESM_NSA_8TiledMMAINSA_8MMA_AtomIJNSA_4SM904GMMA27MMA_64x64x16_F32BF16BF16_SSILNSQ_5MajorE1ELSS_1ELNSQ_7ScaleInE1ELST_1EEEEEENSA_6LayoutINSB_IJSE_SE_SE_EEENSB_IJNSC_ILi0EEESY_SY_EEEEENSB_IJNSA_10UnderscoreES11_S11_EEEEENS7_6detail26Sm90ImplicitGemmTileTraitsINSA_13SM90_TMA_LOADENSA_14ComposedLayoutINSA_7SwizzleILi3ELi4ELi3EEENSA_18smem_ptr_flag_bitsILi16EEENSW_INSB_IJNSB_IJSJ_SD_EEENSB_IJNSC_ILi8EEES1D_EEENSB_IJSE_NSC_ILi9EEEEEEEEENSB_IJNSB_IJSE_NSC_ILi4096EEEEEENSB_IJSJ_NSC_ILi512EEEEEENSB_IJSY_NSC_ILi8192EEEEEEEEEEEEEvEENS15_INSA_30SM90_TMA_LOAD_IM2COL_MULTICASTENS17_IS19_S1B_NSW_INSB_IJNSB_IJSJ_SE_EEES1E_S1G_EEENSB_IJNSB_IJSE_SY_EEES1L_NSB_IJSY_S1I_EEEEEEEEEEvEEEENS_8epilogue10collective6detail29Sm90TmaWarpSpecializedAdapterINS23_15DefaultEpilogueISM_NSB_IJlNSB_IJSE_llEEESY_EEES28_NS22_6thread17LinearCombinationISM_Li1EffLNS29_9ScaleType4KindE0ELNS_15FloatRoundStyleE2ESM_EENS_4gemm15EpilogueDefaultEEEEEvvEEEEvNT_6ParamsE --------------------------
	.section	.nv.info._ZN7cutlass13device_kernelINS_4conv6kernel13ConvUniversalINS1_16ConvProblemShapeILNS1_8OperatorE2ELi2EEENS1_10collective14CollectiveConvINS1_46MainloopSm90TmaGmmaWarpSpecializedImplicitGemmILS5_2ELi9ELi2EN4cute5tupleIJNSA_1CILi2EEENSC_ILi1EEESE_EEENS1_36KernelImplicitTmaWarpSpecializedSm90ELi1EEENSB_IJNSC_ILi128EEENSB_IJNSC_ILi64EEEEEESK_EEENS_10bfloat16_tESM_NSA_8TiledMMAINSA_8MMA_AtomIJNSA_4SM904GMMA27MMA_64x64x16_F32BF16BF16_SSILNSQ_5MajorE1ELSS_1ELNSQ_7ScaleInE1ELST_1EEEEEENSA_6LayoutINSB_IJSE_SE_SE_EEENSB_IJNSC_ILi0EEESY_SY_EEEEENSB_IJNSA_10UnderscoreES11_S11_EEEEENS7_6detail26Sm90ImplicitGemmTileTraitsINSA_13SM90_TMA_LOADENSA_14ComposedLayoutINSA_7SwizzleILi3ELi4ELi3EEENSA_18smem_ptr_flag_bitsILi16EEENSW_INSB_IJNSB_IJSJ_SD_EEENSB_IJNSC_ILi8EEES1D_EEENSB_IJSE_NSC_ILi9EEEEEEEEENSB_IJNSB_IJSE_NSC_ILi4096EEEEEENSB_IJSJ_NSC_ILi512EEEEEENSB_IJSY_NSC_ILi8192EEEEEEEEEEEEEvEENS15_INSA_30SM90_TMA_LOAD_IM2COL_MULTICASTENS17_IS19_S1B_NSW_INSB_IJNSB_IJSJ_SE_EEES1E_S1G_EEENSB_IJNSB_IJSE_SY_EEES1L_NSB_IJSY_S1I_EEEEEEEEEEvEEEENS_8epilogue10collective6detail29Sm90TmaWarpSpecializedAdapterINS23_15DefaultEpilogueISM_NSB_IJlNSB_IJSE_llEEESY_EEES28_NS22_6thread17LinearCombinationISM_Li1EffLNS29_9ScaleType4KindE0ELNS_15FloatRoundStyleE2ESM_EENS_4gemm15EpilogueDefaultEEEEEvvEEEEvNT_6ParamsE,"",@"SHT_CUDA_INFO"
	.sectionflags	@""
	.align	4


	//----- nvinfo : EIATTR_CUDA_API_VERSION
	.align		4
        /*0000*/ 	.byte	0x04, 0x37
        /*0002*/ 	.short	(.L_18 - .L_17)
.L_17:
        /*0004*/ 	.word	0x00000082


	//----- nvinfo : EIATTR_KPARAM_INFO
	.align		4
.L_18:
        /*0008*/ 	.byte	0x04, 0x17
        /*000a*/ 	.short	(.L_20 - .L_19)
.L_19:
        /*000c*/ 	.word	0x00000000
        /*0010*/ 	.short	0x0000
        /*0012*/ 	.short	0x0070
        /*0014*/ 	.byte	0x00, 0xf0, 0x01, 0x0e


	//----- nvinfo : EIATTR_SPARSE_MMA_MASK
	.align		4
.L_20:
        /*0018*/ 	.byte	0x03, 0x50
        /*001a*/ 	.short	0x0000


	//----- nvinfo : EIATTR_MAXREG_COUNT
	.align		4
        /*001c*/ 	.byte	0x03, 0x1b
        /*001e*/ 	.short	0x00ff


	//----- nvinfo : EIATTR_NUM_BARRIERS
	.align		4
        /*0020*/ 	.byte	0x02, 0x4c
        /*0022*/ 	.byte	0x01
	.zero		1


	//----- nvinfo : EIATTR_MERCURY_ISA_VERSION
	.align		4
        /*0024*/ 	.byte	0x03, 0x5f
        /*0026*/ 	.short	0x0101


	//----- nvinfo : EIATTR_COOP_GROUP_MASK_REGIDS
	.align		4
        /*0028*/ 	.byte	0x04, 0x29
        /*002a*/ 	.short	(.L_22 - .L_21)


	//   ....[0]....
.L_21:
        /*002c*/ 	.word	0xffffffff


	//   ....[1]....
        /*0030*/ 	.word	0xffffffff


	//   ....[2]....
        /*0034*/ 	.word	0xffffffff


	//   ....[3]....
        /*0038*/ 	.word	0xffffffff


	//----- nvinfo : EIATTR_COOP_GROUP_INSTR_OFFSETS
	.align		4
.L_22:
        /*003c*/ 	.byte	0x04, 0x28
        /*003e*/ 	.short	(.L_24 - .L_23)


	//   ....[0]....
.L_23:
        /*0040*/ 	.word	0x00000070


	//   ....[1]....
        /*0044*/ 	.word	0x00000080


	//   ....[2]....
        /*0048*/ 	.word	0x00000140


	//   ....[3]....
        /*004c*/ 	.word	0x00000770


	//----- nvinfo : EIATTR_MBARRIER_INSTR_OFFSETS
	.align		4
.L_24:
        /*0050*/ 	.byte	0x04, 0x39
        /*0052*/ 	.short	(.L_26 - .L_25)


	//   ....[0]....
.L_25:
        /*0054*/ 	.word	0x00000310
        /*0058*/ 	.word	0x000000ff
        /*005c*/ 	.word	0x00036000
        /*0060*/ 	.short	0x0100
        /*0062*/ 	.byte	0x08
	.zero		1


	//   ....[1]....
        /*0064*/ 	.word	0x00000320
        /*0068*/ 	.word	0x000000ff
        /*006c*/ 	.word	0x00036048
        /*0070*/ 	.short	0x0100
        /*0072*/ 	.byte	0x08
	.zero		1


	//   ....[2]....
        /*0074*/ 	.word	0x00000330
        /*0078*/ 	.word	0x000000ff
        /*007c*/ 	.word	0x00036008
        /*0080*/ 	.short	0x0100
        /*0082*/ 	.byte	0x08
	.zero		1


	//   ....[3]....
        /*0084*/ 	.word	0x00000340
        /*0088*/ 	.word	0x000000ff
        /*008c*/ 	.word	0x00036050
        /*0090*/ 	.short	0x0100
        /*0092*/ 	.byte	0x08
	.zero		1


	//   ....[4]....
        /*0094*/ 	.word	0x00000350
        /*0098*/ 	.word	0x000000ff
        /*009c*/ 	.word	0x00036010
        /*00a0*/ 	.short	0x0100
        /*00a2*/ 	.byte	0x08
	.zero		1


	//   ....[5]....
        /*00a4*/ 	.word	0x00000360
        /*00a8*/ 	.word	0x000000ff
        /*00ac*/ 	.word	0x00036058
        /*00b0*/ 	.short	0x0100
        /*00b2*/ 	.byte	0x08
	.zero		1


	//   ....[6]....
        /*00b4*/ 	.word	0x00000370
        /*00b8*/ 	.word	0x000000ff
        /*00bc*/ 	.word	0x00036018
        /*00c0*/ 	.short	0x0100
        /*00c2*/ 	.byte	0x08
	.zero		1


	//   ....[7]....
        /*00c4*/ 	.word	0x00000380
        /*00c8*/ 	.word	0x000000ff
        /*00cc*/ 	.word	0x00036060
        /*00d0*/ 	.short	0x0100
        /*00d2*/ 	.byte	0x08
	.zero		1


	//   ....[8]....
        /*00d4*/ 	.word	0x00000390
        /*00d8*/ 	.word	0x000000ff
        /*00dc*/ 	.word	0x00036020
        /*00e0*/ 	.short	0x0100
        /*00e2*/ 	.byte	0x08
	.zero		1


	//   ....[9]....
        /*00e4*/ 	.word	0x000003a0
        /*00e8*/ 	.word	0x000000ff
        /*00ec*/ 	.word	0x00036068
        /*00f0*/ 	.short	0x0100
        /*00f2*/ 	.byte	0x08
	.zero		1


	//   ....[10]....
        /*00f4*/ 	.word	0x000003b0
        /*00f8*/ 	.word	0x000000ff
        /*00fc*/ 	.word	0x00036028
        /*0100*/ 	.short	0x0100
        /*0102*/ 	.byte	0x08
	.zero		1


	//   ....[11]....
        /*0104*/ 	.word	0x000003c0
        /*0108*/ 	.word	0x000000ff
        /*010c*/ 	.word	0x00036070
        /*0110*/ 	.short	0x0100
        /*0112*/ 	.byte	0x08
	.zero		1


	//   ....[12]....
        /*0114*/ 	.word	0x000003d0
        /*0118*/ 	.word	0x000000ff
        /*011c*/ 	.word	0x00036030
        /*0120*/ 	.short	0x0100
        /*0122*/ 	.byte	0x08
	.zero		1


	//   ....[13]....
        /*0124*/ 	.word	0x000003e0
        /*0128*/ 	.word	0x000000ff
        /*012c*/ 	.word	0x00036078
        /*0130*/ 	.short	0x0100
        /*0132*/ 	.byte	0x08
	.zero		1


	//   ....[14]....
        /*0134*/ 	.word	0x000003f0
        /*0138*/ 	.word	0x000000ff
        /*013c*/ 	.word	0x00036038
        /*0140*/ 	.short	0x0100
        /*0142*/ 	.byte	0x08
	.zero		1


	//   ....[15]....
        /*0144*/ 	.word	0x00000400
        /*0148*/ 	.word	0x000000ff
        /*014c*/ 	.word	0x00036080
        /*0150*/ 	.short	0x0100
        /*0152*/ 	.byte	0x08
	.zero		1


	//   ....[16]....
        /*0154*/ 	.word	0x00000410
        /*0158*/ 	.word	0x000000ff
        /*015c*/ 	.word	0x00036040
        /*0160*/ 	.short	0x0100
        /*0162*/ 	.byte	0x08
	.zero		1


	//   ....[17]....
        /*0164*/ 	.word	0x00000420
        /*0168*/ 	.word	0x000000ff
        /*016c*/ 	.word	0x00036088
        /*0170*/ 	.short	0x0100
        /*0172*/ 	.byte	0x08
	.zero		1


	//   ....[18]....
        /*0174*/ 	.word	0x00001150
        /*0178*/ 	.word	0x00000007
        /*017c*/ 	.word	0x00036000
        /*0180*/ 	.short	0x010a
        /*0182*/ 	.byte	0x3f
	.zero		1


	//   ....[19]....
        /*0184*/ 	.word	0x000015b0
        /*0188*/ 	.word	0x00000009
        /*018c*/ 	.word	0x00036000
        /*0190*/ 	.short	0x010a
        /*0192*/ 	.byte	0x3f
	.zero		1


	//   ....[20]....
        /*0194*/ 	.word	0x000018d0
        /*0198*/ 	.word	0x00000009
        /*019c*/ 	.word	0x00000000
        /*01a0*/ 	.short	0x0101
        /*01a2*/ 	.byte	0x3f
	.zero		1


	//   ....[21]....
        /*01a4*/ 	.word	0x00001b20
        /*01a8*/ 	.word	0x00000003
        /*01ac*/ 	.word	0x00000000
        /*01b0*/ 	.short	0x0101
        /*01b2*/ 	.byte	0x3f
	.zero		1


	//   ....[22]....
        /*01b4*/ 	.word	0x00006bc0
        /*01b8*/ 	.word	0x00000009
        /*01bc*/ 	.word	0x00036048
        /*01c0*/ 	.short	0x010a
        /*01c2*/ 	.byte	0x3f
	.zero		1


	//   ....[23]....
        /*01c4*/ 	.word	0x00007210
        /*01c8*/ 	.word	0x00000003
        /*01cc*/ 	.word	0x00000000
        /*01d0*/ 	.short	0x010a
        /*01d2*/ 	.byte	0x3f
	.zero		1


	//   ....[24]....
        /*01d4*/ 	.word	0x000072c0
        /*01d8*/ 	.word	0x00000000
        /*01dc*/ 	.word	0x00000000
        /*01e0*/ 	.short	0x010a
        /*01e2*/ 	.byte	0x3f
	.zero		1


	//   ....[25]....
        /*01e4*/ 	.word	0x00007370
        /*01e8*/ 	.word	0x00000000
        /*01ec*/ 	.word	0x00000000
        /*01f0*/ 	.short	0x010a
        /*01f2*/ 	.byte	0x3f
	.zero		1


	//   ....[26]....
        /*01f4*/ 	.word	0x00007420
        /*01f8*/ 	.word	0x00000000
        /*01fc*/ 	.word	0x00000000
        /*0200*/ 	.short	0x010a
        /*0202*/ 	.byte	0x3f
	.zero		1


	//   ....[27]....
        /*0204*/ 	.word	0x000074d0
        /*0208*/ 	.word	0x00000000
        /*020c*/ 	.word	0x00000000
        /*0210*/ 	.short	0x010a
        /*0212*/ 	.byte	0x3f
	.zero		1


	//   ....[28]....
        /*0214*/ 	.word	0x00007580
        /*0218*/ 	.word	0x00000000
        /*021c*/ 	.word	0x00000000
        /*0220*/ 	.short	0x010a
        /*0222*/ 	.byte	0x3f
	.zero		1


	//   ....[29]....
        /*0224*/ 	.word	0x00007630
        /*0228*/ 	.word	0x00000000
        /*022c*/ 	.word	0x00000000
        /*0230*/ 	.short	0x010a
        /*0232*/ 	.byte	0x3f
	.zero		1


	//   ....[30]....
        /*0234*/ 	.word	0x000076e0
        /*0238*/ 	.word	0x00000000
        /*023c*/ 	.word	0x00000000
        /*0240*/ 	.short	0x010a
        /*0242*/ 	.byte	0x3f
	.zero		1


	//   ....[31]....
        /*0244*/ 	.word	0x00007790
        /*0248*/ 	.word	0x00000005
        /*024c*/ 	.word	0x00000000
        /*0250*/ 	.short	0x010a
        /*0252*/ 	.byte	0x3f
	.zero		1


	//----- nvinfo : EIATTR_NUM_MBARRIERS
	.align		4
.L_26:
        /*0254*/ 	.byte	0x03, 0x38
        /*0256*/ 	.short	0x0012


	//----- nvinfo : EIATTR_EXIT_INSTR_OFFSETS
	.align		4
        /*0258*/ 	.byte	0x04, 0x1c
        /*025a*/ 	.short	(.L_28 - .L_27)


	//   ....[0]....
.L_27:
        /*025c*/ 	.word	0x00000e80


	//   ....[1]....
        /*0260*/ 	.word	0x00001d60


	//   ....[2]....
        /*0264*/ 	.word	0x00001e80


	//   ....[3]....
        /*0268*/ 	.word	0x00005470


	//   ....[4]....
        /*026c*/ 	.word	0x000054a0


	//   ....[5]....
        /*0270*/ 	.word	0x000069a0


	//   ....[6]....
        /*0274*/ 	.word	0x000069d0


	//   ....[7]....
        /*0278*/ 	.word	0x000069f0


	//   ....[8]....
        /*027c*/ 	.word	0x00007100


	//   ....[9]....
        /*0280*/ 	.word	0x000077c0


	//----- nvinfo : EIATTR_MAX_THREADS
	.align		4
.L_28:
        /*0284*/ 	.byte	0x04, 0x05
        /*0286*/ 	.short	(.L_30 - .L_29)
.L_29:
        /*0288*/ 	.word	0x00000100
        /*028c*/ 	.word	0x00000001
        /*0290*/ 	.word	0x00000001


	//----- nvinfo : EIATTR_CRS_STACK_SIZE
	.align		4
.L_30:
        /*0294*/ 	.byte	0x04, 0x1e
        /*0296*/ 	.short	(.L_32 - .L_31)
.L_31:
        /*0298*/ 	.word	0x00000000


	//----- nvinfo : EIATTR_CBANK_PARAM_SIZE
	.align		4
.L_32:
        /*029c*/ 	.byte	0x03, 0x19
        /*029e*/ 	.short	0x03f0


	//----- nvinfo : EIATTR_PARAM_CBANK
	.align		4
        /*02a0*/ 	.byte	0x04, 0x0a
        /*02a2*/ 	.short	(.L_34 - .L_33)
	.align		4
.L_33:
        /*02a4*/ 	.word	index@(.nv.constant0._ZN7cutlass13device_kernelINS_4conv6kernel13ConvUniversalINS1_16ConvProblemShapeILNS1_8OperatorE2ELi2EEENS1_10collective14CollectiveConvINS1_46MainloopSm90TmaGmmaWarpSpecializedImplicitGemmILS5_2ELi9ELi2EN4cute5tupleIJNSA_1CILi2EEENSC_ILi1EEESE_EEENS1_36KernelImplicitTmaWarpSpecializedSm90ELi1EEENSB_IJNSC_ILi128EEENSB_IJNSC_ILi64EEEEEESK_EEENS_10bfloat16_tESM_NSA_8TiledMMAINSA_8MMA_AtomIJNSA_4SM904GMMA27MMA_64x64x16_F32BF16BF16_SSILNSQ_5MajorE1ELSS_1ELNSQ_7ScaleInE1ELST_1EEEEEENSA_6LayoutINSB_IJSE_SE_SE_EEENSB_IJNSC_ILi0EEESY_SY_EEEEENSB_IJNSA_10UnderscoreES11_S11_EEEEENS7_6detail26Sm90ImplicitGemmTileTraitsINSA_13SM90_TMA_LOADENSA_14ComposedLayoutINSA_7SwizzleILi3ELi4ELi3EEENSA_18smem_ptr_flag_bitsILi16EEENSW_INSB_IJNSB_IJSJ_SD_EEENSB_IJNSC_ILi8EEES1D_EEENSB_IJSE_NSC_ILi9EEEEEEEEENSB_IJNSB_IJSE_NSC_ILi4096EEEEEENSB_IJSJ_NSC_ILi512EEEEEENSB_IJSY_NSC_ILi8192EEEEEEEEEEEEEvEENS15_INSA_30SM90_TMA_LOAD_IM2COL_MULTICASTENS17_IS19_S1B_NSW_INSB_IJNSB_IJSJ_SE_EEES1E_S1G_EEENSB_IJNSB_IJSE_SY_EEES1L_NSB_IJSY_S1I_EEEEEEEEEEvEEEENS_8epilogue10collective6detail29Sm90TmaWarpSpecializedAdapterINS23_15DefaultEpilogueISM_NSB_IJlNSB_IJSE_llEEESY_EEES28_NS22_6thread17LinearCombinationISM_Li1EffLNS29_9ScaleType4KindE0ELNS_15FloatRoundStyleE2ESM_EENS_4gemm15EpilogueDefaultEEEEEvvEEEEvNT_6ParamsE)
        /*02a8*/ 	.short	0x0210
        /*02aa*/ 	.short	0x03f0


	//----- nvinfo : EIATTR_SW_WAR
	.align		4
.L_34:
        /*02ac*/ 	.byte	0x04, 0x36
        /*02ae*/ 	.short	(.L_36 - .L_35)
.L_35:
        /*02b0*/ 	.word	0x00000008
.L_36:


//--------------------- .nv.callgraph             --------------------------
	.section	.nv.callgraph,"",@"SHT_CUDA_CALLGRAPH"
	.align	4
	.sectionentsize	8
	.align		4
        /*0000*/ 	.word	0x00000000
	.align		4
        /*0004*/ 	.word	0xffffffff
	.align		4
        /*0008*/ 	.word	0x00000000
	.align		4
        /*000c*/ 	.word	0xfffffffe
	.align		4
        /*0010*/ 	.word	0x00000000
	.align		4
        /*0014*/ 	.word	0xfffffffd
	.align		4
        /*0018*/ 	.word	0x00000000
	.align		4
        /*001c*/ 	.word	0xfffffffc


//--------------------- .nv.constant4             --------------------------
	.section	.nv.constant4,"a",@progbits
	.align	8
	.align		8
.nv.constant4:
        /*0000*/ 	.dword	_ZN39_INTERNAL_347b2d6a_4_k_cu_3a1d9c1a_33234cuda3std3__45__cpo5beginE
	.align		8
        /*0008*/ 	.dword	_ZN39_INTERNAL_347b2d6a_4_k_cu_3a1d9c1a_33234cuda3std3__45__cpo3endE
	.align		8
        /*0010*/ 	.dword	_ZN39_INTERNAL_347b2d6a_4_k_cu_3a1d9c1a_33234cuda3std3__45__cpo6cbeginE
	.align		8
        /*0018*/ 	.dword	_ZN39_INTERNAL_347b2d6a_4_k_cu_3a1d9c1a_33234cuda3std3__45__cpo4cendE
	.align		8
        /*0020*/ 	.dword	_ZN39_INTERNAL_347b2d6a_4_k_cu_3a1d9c1a_33234cuda3std3__441_GLOBAL__N__347b2d6a_4_k_cu_3a1d9c1a_33236ignoreE
	.align		8
        /*0028*/ 	.dword	_ZN39_INTERNAL_347b2d6a_4_k_cu_3a1d9c1a_33234cuda3std3__419piecewise_constructE
	.align		8
        /*0030*/ 	.dword	_ZN39_INTERNAL_347b2d6a_4_k_cu_3a1d9c1a_33234cuda3std3__48in_placeE
	.align		8
        /*0038*/ 	.dword	_ZN39_INTERNAL_347b2d6a_4_k_cu_3a1d9c1a_33234cuda3std6ranges3__45__cpo4swapE
	.align		8
        /*0040*/ 	.dword	_ZN39_INTERNAL_347b2d6a_4_k_cu_3a1d9c1a_33234cuda3std6ranges3__45__cpo9iter_moveE
	.align		8
        /*0048*/ 	.dword	_ZN39_INTERNAL_347b2d6a_4_k_cu_3a1d9c1a_33234cute7productE
	.align		8
        /*0050*/ 	.dword	_ZN39_INTERNAL_347b2d6a_4_k_cu_3a1d9c1a_33234cute1_E


//--------------------- .text._ZN7cutlass13device_kernelINS_4conv6kernel13ConvUniversalINS1_16ConvProblemShapeILNS1_8OperatorE2ELi2EEENS1_10collective14CollectiveConvINS1_46MainloopSm90TmaGmmaWarpSpecializedImplicitGemmILS5_2ELi9ELi2EN4cute5tupleIJNSA_1CILi2EEENSC_ILi1EEESE_EEENS1_36KernelImplicitTmaWarpSpecializedSm90ELi1EEENSB_IJNSC_ILi128EEENSB_IJNSC_ILi64EEEEEESK_EEENS_10bfloat16_tESM_NSA_8TiledMMAINSA_8MMA_AtomIJNSA_4SM904GMMA27MMA_64x64x16_F32BF16BF16_SSILNSQ_5MajorE1ELSS_1ELNSQ_7ScaleInE1ELST_1EEEEEENSA_6LayoutINSB_IJSE_SE_SE_EEENSB_IJNSC_ILi0EEESY_SY_EEEEENSB_IJNSA_10UnderscoreES11_S11_EEEEENS7_6detail26Sm90ImplicitGemmTileTraitsINSA_13SM90_TMA_LOADENSA_14ComposedLayoutINSA_7SwizzleILi3ELi4ELi3EEENSA_18smem_ptr_flag_bitsILi16EEENSW_INSB_IJNSB_IJSJ_SD_EEENSB_IJNSC_ILi8EEES1D_EEENSB_IJSE_NSC_ILi9EEEEEEEEENSB_IJNSB_IJSE_NSC_ILi4096EEEEEENSB_IJSJ_NSC_ILi512EEEEEENSB_IJSY_NSC_ILi8192EEEEEEEEEEEEEvEENS15_INSA_30SM90_TMA_LOAD_IM2COL_MULTICASTENS17_IS19_S1B_NSW_INSB_IJNSB_IJSJ_SE_EEES1E_S1G_EEENSB_IJNSB_IJSE_SY_EEES1L_NSB_IJSY_S1I_EEEEEEEEEEvEEEENS_8epilogue10collective6detail29Sm90TmaWarpSpecializedAdapterINS23_15DefaultEpilogueISM_NSB_IJlNSB_IJSE_llEEESY_EEES28_NS22_6thread17LinearCombinationISM_Li1EffLNS29_9ScaleType4KindE0ELNS_15FloatRoundStyleE2ESM_EENS_4gemm15EpilogueDefaultEEEEEvvEEEEvNT_6ParamsE --------------------------
	.section	.text._ZN7cutlass13device_kernelINS_4conv6kernel13ConvUniversalINS1_16ConvProblemShapeILNS1_8OperatorE2ELi2EEENS1_10collective14CollectiveConvINS1_46MainloopSm90TmaGmmaWarpSpecializedImplicitGemmILS5_2ELi9ELi2EN4cute5tupleIJNSA_1CILi2EEENSC_ILi1EEESE_EEENS1_36KernelImplicitTmaWarpSpecializedSm90ELi1EEENSB_IJNSC_ILi128EEENSB_IJNSC_ILi64EEEEEESK_EEENS_10bfloat16_tESM_NSA_8TiledMMAINSA_8MMA_AtomIJNSA_4SM904GMMA27MMA_64x64x16_F32BF16BF16_SSILNSQ_5MajorE1ELSS_1ELNSQ_7ScaleInE1ELST_1EEEEEENSA_6LayoutINSB_IJSE_SE_SE_EEENSB_IJNSC_ILi0EEESY_SY_EEEEENSB_IJNSA_10UnderscoreES11_S11_EEEEENS7_6detail26Sm90ImplicitGemmTileTraitsINSA_13SM90_TMA_LOADENSA_14ComposedLayoutINSA_7SwizzleILi3ELi4ELi3EEENSA_18smem_ptr_flag_bitsILi16EEENSW_INSB_IJNSB_IJSJ_SD_EEENSB_IJNSC_ILi8EEES1D_EEENSB_IJSE_NSC_ILi9EEEEEEEEENSB_IJNSB_IJSE_NSC_ILi4096EEEEEENSB_IJSJ_NSC_ILi512EEEEEENSB_IJSY_NSC_ILi8192EEEEEEEEEEEEEvEENS15_INSA_30SM90_TMA_LOAD_IM2COL_MULTICASTENS17_IS19_S1B_NSW_INSB_IJNSB_IJSJ_SE_EEES1E_S1G_EEENSB_IJNSB_IJSE_SY_EEES1L_NSB_IJSY_S1I_EEEEEEEEEEvEEEENS_8epilogue10collective6detail29Sm90TmaWarpSpecializedAdapterINS23_15DefaultEpilogueISM_NSB_IJlNSB_IJSE_llEEESY_EEES28_NS22_6thread17LinearCombinationISM_Li1EffLNS29_9ScaleType4KindE0ELNS_15FloatRoundStyleE2ESM_EENS_4gemm15EpilogueDefaultEEEEEvvEEEEvNT_6ParamsE,"ax",@progbits
	.align	128
.text._ZN7cutlass13device_kernelINS_4conv6kernel13ConvUniversalINS1_16ConvProblemShapeILNS1_8OperatorE2ELi2EEENS1_10collective14CollectiveConvINS1_46MainloopSm90TmaGmmaWarpSpecializedImplicitGemmILS5_2ELi9ELi2EN4cute5tupleIJNSA_1CILi2EEENSC_ILi1EEESE_EEENS1_36KernelImplicitTmaWarpSpecializedSm90ELi1EEENSB_IJNSC_ILi128EEENSB_IJNSC_ILi64EEEEEESK_EEENS_10bfloat16_tESM_NSA_8TiledMMAINSA_8MMA_AtomIJNSA_4SM904GMMA27MMA_64x64x16_F32BF16BF16_SSILNSQ_5MajorE1ELSS_1ELNSQ_7ScaleInE1ELST_1EEEEEENSA_6LayoutINSB_IJSE_SE_SE_EEENSB_IJNSC_ILi0EEESY_SY_EEEEENSB_IJNSA_10UnderscoreES11_S11_EEEEENS7_6detail26Sm90ImplicitGemmTileTraitsINSA_13SM90_TMA_LOADENSA_14ComposedLayoutINSA_7SwizzleILi3ELi4ELi3EEENSA_18smem_ptr_flag_bitsILi16EEENSW_INSB_IJNSB_IJSJ_SD_EEENSB_IJNSC_ILi8EEES1D_EEENSB_IJSE_NSC_ILi9EEEEEEEEENSB_IJNSB_IJSE_NSC_ILi4096EEEEEENSB_IJSJ_NSC_ILi512EEEEEENSB_IJSY_NSC_ILi8192EEEEEEEEEEEEEvEENS15_INSA_30SM90_TMA_LOAD_IM2COL_MULTICASTENS17_IS19_S1B_NSW_INSB_IJNSB_IJSJ_SE_EEES1E_S1G_EEENSB_IJNSB_IJSE_SY_EEES1L_NSB_IJSY_S1I_EEEEEEEEEEvEEEENS_8epilogue10collective6detail29Sm90TmaWarpSpecializedAdapterINS23_15DefaultEpilogueISM_NSB_IJlNSB_IJSE_llEEESY_EEES28_NS22_6thread17LinearCombinationISM_Li1EffLNS29_9ScaleType4KindE0ELNS_15FloatRoundStyleE2ESM_EENS_4gemm15EpilogueDefaultEEEEEvvEEEEvNT_6ParamsE:
        .type           _ZN7cutlass13device_kernelINS_4conv6kernel13ConvUniversalINS1_16ConvProblemShapeILNS1_8OperatorE2ELi2EEENS1_10collective14CollectiveConvINS1_46MainloopSm90TmaGmmaWarpSpecializedImplicitGemmILS5_2ELi9ELi2EN4cute5tupleIJNSA_1CILi2EEENSC_ILi1EEESE_EEENS1_36KernelImplicitTmaWarpSpecializedSm90ELi1EEENSB_IJNSC_ILi128EEENSB_IJNSC_ILi64EEEEEESK_EEENS_10bfloat16_tESM_NSA_8TiledMMAINSA_8MMA_AtomIJNSA_4SM904GMMA27MMA_64x64x16_F32BF16BF16_SSILNSQ_5MajorE1ELSS_1ELNSQ_7ScaleInE1ELST_1EEEEEENSA_6LayoutINSB_IJSE_SE_SE_EEENSB_IJNSC_ILi0EEESY_SY_EEEEENSB_IJNSA_10UnderscoreES11_S11_EEEEENS7_6detail26Sm90ImplicitGemmTileTraitsINSA_13SM90_TMA_LOADENSA_14ComposedLayoutINSA_7SwizzleILi3ELi4ELi3EEENSA_18smem_ptr_flag_bitsILi16EEENSW_INSB_IJNSB_IJSJ_SD_EEENSB_IJNSC_ILi8EEES1D_EEENSB_IJSE_NSC_ILi9EEEEEEEEENSB_IJNSB_IJSE_NSC_ILi4096EEEEEENSB_IJSJ_NSC_ILi512EEEEEENSB_IJSY_NSC_ILi8192EEEEEEEEEEEEEvEENS15_INSA_30SM90_TMA_LOAD_IM2COL_MULTICASTENS17_IS19_S1B_NSW_INSB_IJNSB_IJSJ_SE_EEES1E_S1G_EEENSB_IJNSB_IJSE_SY_EEES1L_NSB_IJSY_S1I_EEEEEEEEEEvEEEENS_8epilogue10collective6detail29Sm90TmaWarpSpecializedAdapterINS23_15DefaultEpilogueISM_NSB_IJlNSB_IJSE_llEEESY_EEES28_NS22_6thread17LinearCombinationISM_Li1EffLNS29_9ScaleType4KindE0ELNS_15FloatRoundStyleE2ESM_EENS_4gemm15EpilogueDefaultEEEEEvvEEEEvNT_6ParamsE,@function
        .size           _ZN7cutlass13device_kernelINS_4conv6kernel13ConvUniversalINS1_16ConvProblemShapeILNS1_8OperatorE2ELi2EEENS1_10collective14CollectiveConvINS1_46MainloopSm90TmaGmmaWarpSpecializedImplicitGemmILS5_2ELi9ELi2EN4cute5tupleIJNSA_1CILi2EEENSC_ILi1EEESE_EEENS1_36KernelImplicitTmaWarpSpecializedSm90ELi1EEENSB_IJNSC_ILi128EEENSB_IJNSC_ILi64EEEEEESK_EEENS_10bfloat16_tESM_NSA_8TiledMMAINSA_8MMA_AtomIJNSA_4SM904GMMA27MMA_64x64x16_F32BF16BF16_SSILNSQ_5MajorE1ELSS_1ELNSQ_7ScaleInE1ELST_1EEEEEENSA_6LayoutINSB_IJSE_SE_SE_EEENSB_IJNSC_ILi0EEESY_SY_EEEEENSB_IJNSA_10UnderscoreES11_S11_EEEEENS7_6detail26Sm90ImplicitGemmTileTraitsINSA_13SM90_TMA_LOADENSA_14ComposedLayoutINSA_7SwizzleILi3ELi4ELi3EEENSA_18smem_ptr_flag_bitsILi16EEENSW_INSB_IJNSB_IJSJ_SD_EEENSB_IJNSC_ILi8EEES1D_EEENSB_IJSE_NSC_ILi9EEEEEEEEENSB_IJNSB_IJSE_NSC_ILi4096EEEEEENSB_IJSJ_NSC_ILi512EEEEEENSB_IJSY_NSC_ILi8192EEEEEEEEEEEEEvEENS15_INSA_30SM90_TMA_LOAD_IM2COL_MULTICASTENS17_IS19_S1B_NSW_INSB_IJNSB_IJSJ_SE_EEES1E_S1G_EEENSB_IJNSB_IJSE_SY_EEES1L_NSB_IJSY_S1I_EEEEEEEEEEvEEEENS_8epilogue10collective6detail29Sm90TmaWarpSpecializedAdapterINS23_15DefaultEpilogueISM_NSB_IJlNSB_IJSE_llEEESY_EEES28_NS22_6thread17LinearCombinationISM_Li1EffLNS29_9ScaleType4KindE0ELNS_15FloatRoundStyleE2ESM_EENS_4gemm15EpilogueDefaultEEEEEvvEEEEvNT_6ParamsE,(.L_x_167 - _ZN7cutlass13device_kernelINS_4conv6kernel13ConvUniversalINS1_16ConvProblemShapeILNS1_8OperatorE2ELi2EEENS1_10collective14CollectiveConvINS1_46MainloopSm90TmaGmmaWarpSpecializedImplicitGemmILS5_2ELi9ELi2EN4cute5tupleIJNSA_1CILi2EEENSC_ILi1EEESE_EEENS1_36KernelImplicitTmaWarpSpecializedSm90ELi1EEENSB_IJNSC_ILi128EEENSB_IJNSC_ILi64EEEEEESK_EEENS_10bfloat16_tESM_NSA_8TiledMMAINSA_8MMA_AtomIJNSA_4SM904GMMA27MMA_64x64x16_F32BF16BF16_SSILNSQ_5MajorE1ELSS_1ELNSQ_7ScaleInE1ELST_1EEEEEENSA_6LayoutINSB_IJSE_SE_SE_EEENSB_IJNSC_ILi0EEESY_SY_EEEEENSB_IJNSA_10UnderscoreES11_S11_EEEEENS7_6detail26Sm90ImplicitGemmTileTraitsINSA_13SM90_TMA_LOADENSA_14ComposedLayoutINSA_7SwizzleILi3ELi4ELi3EEENSA_18smem_ptr_flag_bitsILi16EEENSW_INSB_IJNSB_IJSJ_SD_EEENSB_IJNSC_ILi8EEES1D_EEENSB_IJSE_NSC_ILi9EEEEEEEEENSB_IJNSB_IJSE_NSC_ILi4096EEEEEENSB_IJSJ_NSC_ILi512EEEEEENSB_IJSY_NSC_ILi8192EEEEEEEEEEEEEvEENS15_INSA_30SM90_TMA_LOAD_IM2COL_MULTICASTENS17_IS19_S1B_NSW_INSB_IJNSB_IJSJ_SE_EEES1E_S1G_EEENSB_IJNSB_IJSE_SY_EEES1L_NSB_IJSY_S1I_EEEEEEEEEEvEEEENS_8epilogue10collective6detail29Sm90TmaWarpSpecializedAdapterINS23_15DefaultEpilogueISM_NSB_IJlNSB_IJSE_llEEESY_EEES28_NS22_6thread17LinearCombinationISM_Li1EffLNS29_9ScaleType4KindE0ELNS_15FloatRoundStyleE2ESM_EENS_4gemm15EpilogueDefaultEEEEEvvEEEEvNT_6ParamsE)
        .other          _ZN7cutlass13device_kernelINS_4conv6kernel13ConvUniversalINS1_16ConvProblemShapeILNS1_8OperatorE2ELi2EEENS1_10collective14CollectiveConvINS1_46MainloopSm90TmaGmmaWarpSpecializedImplicitGemmILS5_2ELi9ELi2EN4cute5tupleIJNSA_1CILi2EEENSC_ILi1EEESE_EEENS1_36KernelImplicitTmaWarpSpecializedSm90ELi1EEENSB_IJNSC_ILi128EEENSB_IJNSC_ILi64EEEEEESK_EEENS_10bfloat16_tESM_NSA_8TiledMMAINSA_8MMA_AtomIJNSA_4SM904GMMA27MMA_64x64x16_F32BF16BF16_SSILNSQ_5MajorE1ELSS_1ELNSQ_7ScaleInE1ELST_1EEEEEENSA_6LayoutINSB_IJSE_SE_SE_EEENSB_IJNSC_ILi0EEESY_SY_EEEEENSB_IJNSA_10UnderscoreES11_S11_EEEEENS7_6detail26Sm90ImplicitGemmTileTraitsINSA_13SM90_TMA_LOADENSA_14ComposedLayoutINSA_7SwizzleILi3ELi4ELi3EEENSA_18smem_ptr_flag_bitsILi16EEENSW_INSB_IJNSB_IJSJ_SD_EEENSB_IJNSC_ILi8EEES1D_EEENSB_IJSE_NSC_ILi9EEEEEEEEENSB_IJNSB_IJSE_NSC_ILi4096EEEEEENSB_IJSJ_NSC_ILi512EEEEEENSB_IJSY_NSC_ILi8192EEEEEEEEEEEEEvEENS15_INSA_30SM90_TMA_LOAD_IM2COL_MULTICASTENS17_IS19_S1B_NSW_INSB_IJNSB_IJSJ_SE_EEES1E_S1G_EEENSB_IJNSB_IJSE_SY_EEES1L_NSB_IJSY_S1I_EEEEEEEEEEvEEEENS_8epilogue10collective6detail29Sm90TmaWarpSpecializedAdapterINS23_15DefaultEpilogueISM_NSB_IJlNSB_IJSE_llEEESY_EEES28_NS22_6thread17LinearCombinationISM_Li1EffLNS29_9ScaleType4KindE0ELNS_15FloatRoundStyleE2ESM_EENS_4gemm15EpilogueDefaultEEEEEvvEEEEvNT_6ParamsE,@"STO_CUDA_ENTRY STV_DEFAULT"
_ZN7cutlass13device_kernelINS_4conv6kernel13ConvUniversalINS1_16ConvProblemShapeILNS1_8OperatorE2ELi2EEENS1_10collective14CollectiveConvINS1_46MainloopSm90TmaGmmaWarpSpecializedImplicitGemmILS5_2ELi9ELi2EN4cute5tupleIJNSA_1CILi2EEENSC_ILi1EEESE_EEENS1_36KernelImplicitTmaWarpSpecializedSm90ELi1EEENSB_IJNSC_ILi128EEENSB_IJNSC_ILi64EEEEEESK_EEENS_10bfloat16_tESM_NSA_8TiledMMAINSA_8MMA_AtomIJNSA_4SM904GMMA27MMA_64x64x16_F32BF16BF16_SSILNSQ_5MajorE1ELSS_1ELNSQ_7ScaleInE1ELST_1EEEEEENSA_6LayoutINSB_IJSE_SE_SE_EEENSB_IJNSC_ILi0EEESY_SY_EEEEENSB_IJNSA_10UnderscoreES11_S11_EEEEENS7_6detail26Sm90ImplicitGemmTileTraitsINSA_13SM90_TMA_LOADENSA_14ComposedLayoutINSA_7SwizzleILi3ELi4ELi3EEENSA_18smem_ptr_flag_bitsILi16EEENSW_INSB_IJNSB_IJSJ_SD_EEENSB_IJNSC_ILi8EEES1D_EEENSB_IJSE_NSC_ILi9EEEEEEEEENSB_IJNSB_IJSE_NSC_ILi4096EEEEEENSB_IJSJ_NSC_ILi512EEEEEENSB_IJSY_NSC_ILi8192EEEEEEEEEEEEEvEENS15_INSA_30SM90_TMA_LOAD_IM2COL_MULTICASTENS17_IS19_S1B_NSW_INSB_IJNSB_IJSJ_SE_EEES1E_S1G_EEENSB_IJNSB_IJSE_SY_EEES1L_NSB_IJSY_S1I_EEEEEEEEEEvEEEENS_8epilogue10collective6detail29Sm90TmaWarpSpecializedAdapterINS23_15DefaultEpilogueISM_NSB_IJlNSB_IJSE_llEEESY_EEES28_NS22_6thread17LinearCombinationISM_Li1EffLNS29_9ScaleType4KindE0ELNS_15FloatRoundStyleE2ESM_EENS_4gemm15EpilogueDefaultEEEEEvvEEEEvNT_6ParamsE:
[----:B------:R-:W-:Y:S01]  /*0000*/  LDC R1, c[0x0][0x28] ;  /* 0x00000a00ff017b82 */ /* 0x000fe20000000800 */
[----:B------:R-:W0:Y:S01]  /*0010*/  S2R R11, SR_TID.X ;  /* 0x00000000000b7919 */ /* 0x000e220000002100 */
[----:B------:R-:W-:Y:S01]  /*0020*/  ELECT P0, URZ, PT ;  /* 0x00000000003f782f */ /* 0x000fe20003800000 */
[----:B------:R-:W-:Y:S01]  /*0030*/  BSSY B0, `(.L_x_0) ;  /* 0x0000010000007945 */ /* 0x000fe20003800000 */
[----:B------:R-:W1:Y:S01]  /*0040*/  S2R R12, SR_CTAID.X ;  /* 0x00000000000c7919 */ /* 0x000e620000002500 */
[--C-:B0-----:R-:W-:Y:S02]  /*0050*/  SHF.R.U32.HI R0, RZ, 0x5, R11.reuse ;  /* 0x00000005ff007819 */ /* 0x101fe4000001160b */
[----:B------:R-:W-:-:S03]  /*0060*/  SHF.R.U32.HI R2, RZ, 0x7, R11 ;  /* 0x00000007ff027819 */ /* 0x000fc6000001160b */
[----:B------:R-:W0:Y:S04]  /*0070*/  SHFL.IDX PT, R3, R0, RZ, 0x1f ;  /* 0x00001fff00037589 */ /* 0x000e2800000e0000 */
[----:B------:R2:W3:Y:S01]  /*0080*/  SHFL.IDX PT, R9, R2, RZ, 0x1f ;  /* 0x00001fff02097589 */ /* 0x0004e200000e0000 */
[----:B0-----:R-:W-:-:S13]  /*0090*/  ISETP.NE.OR P0, PT, R3, RZ, !P0 ;  /* 0x000000ff0300720c */ /* 0x001fda0004705670 */
[----:B-123--:R-:W-:Y:S05]  /*00a0*/  @P0 BRA `(.L_x_1) ;  /* 0x0000000000200947 */ /* 0x00efea0003800000 */
[----:B------:R-:W-:Y:S02]  /*00b0*/  ULDC.64 UR4, c[0x0][0x198] ;  /* 0x0000660000047ab9 */ /* 0x000fe40000000a00 */
[----:B------:R-:W-:Y:S02]  /*00c0*/  UIADD3 UR6, UP0, UR4, 0xf0, URZ ;  /* 0x000000f004067890 */ /* 0x000fe4000ff1e03f */
[----:B------:R-:W-:Y:S02]  /*00d0*/  UIADD3 UR4, UP1, UR4, 0x1f0, URZ ;  /* 0x000001f004047890 */ /* 0x000fe4000ff3e03f */
[----:B------:R-:W-:Y:S02]  /*00e0*/  UIADD3.X UR7, URZ, UR5, URZ, UP0, !UPT ;  /* 0x000000053f077290 */ /* 0x000fe400087fe43f */
[----:B------:R-:W-:-:S07]  /*00f0*/  UIADD3.X UR5, URZ, UR5, URZ, UP1, !UPT ;  /* 0x000000053f057290 */ /* 0x000fce0008ffe43f */
[----:B------:R0:W-:Y:S02]  /*0100*/  UTMACCTL.PF [UR6] ;  /* 0x00000000060079b9 */ /* 0x0001e40008040000 */
[----:B------:R0:W-:Y:S02]  /*0110*/  UTMACCTL.PF [UR4] ;  /* 0x00000000040079b9 */ /* 0x0001e40008040000 */
[----:B0-----:R-:W-:Y:S01]  /*0120*/  NOP ;  /* 0x0000000000007918 */ /* 0x001fe20000000000 */
.L_x_1:
[----:B------:R-:W-:Y:S05]  /*0130*/  BSYNC B0 ;  /* 0x0000000000007941 */ /* 0x000fea0003800000 */
.L_x_0:
[----:B------:R-:W0:Y:S01]  /*0140*/  SHFL.IDX PT, R0, R0, RZ, 0x1f ;  /* 0x00001fff00007589 */ /* 0x000e2200000e0000 */
[----:B------:R-:W-:Y:S02]  /*0150*/  SHF.R.S32.HI R2, RZ, 0x1f, R11 ;  /* 0x0000001fff027819 */ /* 0x000fe4000001140b */
[----:B------:R-:W-:Y:S01]  /*0160*/  I2FP.F32.U32 R6, R12 ;  /* 0x0000000c00067245 */ /* 0x000fe20000201000 */
[----:B------:R-:W1:Y:S01]  /*0170*/  S2R R14, SR_CTAID.Y ;  /* 0x00000000000e7919 */ /* 0x000e620000002600 */
[----:B------:R-:W-:-:S04]  /*0180*/  LEA.HI R2, R2, R11, RZ, 0x7 ;  /* 0x0000000b02027211 */ /* 0x000fc800078f38ff */
[----:B------:R-:W-:-:S05]  /*0190*/  LOP3.LUT R2, R2, 0xffffff80, RZ, 0xc0, !PT ;  /* 0xffffff8002027812 */ /* 0x000fca00078ec0ff */
[----:B------:R-:W-:-:S05]  /*01a0*/  IMAD.IADD R13, R11, 0x1, -R2 ;  /* 0x000000010b0d7824 */ /* 0x000fca00078e0a02 */
[----:B------:R-:W-:-:S04]  /*01b0*/  SHF.R.S32.HI R2, RZ, 0x1f, R13 ;  /* 0x0000001fff027819 */ /* 0x000fc8000001140d */
[----:B------:R-:W-:Y:S02]  /*01c0*/  LEA.HI R2, R2, R13, RZ, 0x3 ;  /* 0x0000000d02027211 */ /* 0x000fe400078f18ff */
[----:B0-----:R-:W-:Y:S02]  /*01d0*/  ISETP.NE.AND P0, PT, R0, RZ, PT ;  /* 0x000000ff0000720c */ /* 0x001fe40003f05270 */
[--C-:B------:R-:W-:Y:S02]  /*01e0*/  SHF.R.S32.HI R4, RZ, 0x3, R2.reuse ;  /* 0x00000003ff047819 */ /* 0x100fe40000011402 */
[----:B------:R-:W-:Y:S02]  /*01f0*/  SHF.R.S32.HI R5, RZ, 0x1f, R2 ;  /* 0x0000001fff057819 */ /* 0x000fe40000011402 */
[----:B------:R-:W-:-:S07]  /*0200*/  SHF.R.S32.HI R7, RZ, 0x1f, R0 ;  /* 0x0000001fff077819 */ /* 0x000fce0000011400 */
[----:B-1----:R-:W-:Y:S05]  /*0210*/  @P0 BRA `(.L_x_2) ;  /* 0x00000000008c0947 */ /* 0x002fea0003800000 */
[----:B------:R-:W-:Y:S01]  /*0220*/  ELECT P0, URZ, PT ;  /* 0x00000000003f782f */ /* 0x000fe20003800000 */
[----:B------:R-:W-:-:S12]  /*0230*/  BSSY B0, `(.L_x_2) ;  /* 0x0000021000007945 */ /* 0x000fd80003800000 */
[----:B------:R-:W-:Y:S05]  /*0240*/  @!P0 BRA `(.L_x_3) ;  /* 0x00000000007c8947 */ /* 0x000fea0003800000 */
[----:B------:R-:W0:Y:S01]  /*0250*/  S2UR UR8, SR_CgaCtaId ;  /* 0x00000000000879c3 */ /* 0x000e220000008800 */
[----:B------:R-:W-:Y:S01]  /*0260*/  UMOV UR4, 0x400 ;  /* 0x0000040000047882 */ /* 0x000fe20000000000 */
[----:B------:R-:W-:Y:S01]  /*0270*/  UMOV UR5, 0x1 ;  /* 0x0000000100057882 */ /* 0x000fe20000000000 */
[----:B------:R-:W-:Y:S02]  /*0280*/  UMOV UR6, 0x2 ;  /* 0x0000000200067882 */ /* 0x000fe40000000000 */
[----:B------:R-:W-:-:S04]  /*0290*/  UIADD3 UR6, -UR6, 0x100000, URZ ;  /* 0x0010000006067890 */ /* 0x000fc8000fffe13f */
[----:B------:R-:W-:Y:S02]  /*02a0*/  USHF.L.U32 UR7, UR6, 0xb, URZ ;  /* 0x0000000b06077899 */ /* 0x000fe4000800063f */
[----:B------:R-:W-:Y:S02]  /*02b0*/  USHF.L.U32 UR6, UR6, 0x1, URZ ;  /* 0x0000000106067899 */ /* 0x000fe4000800063f */
[----:B0-----:R-:W-:Y:S02]  /*02c0*/  ULEA UR8, UR8, UR4, 0x18 ;  /* 0x0000000408087291 */ /* 0x001fe4000f8ec03f */
[----:B------:R-:W-:-:S04]  /*02d0*/  UIADD3 UR4, -UR5, 0x100000, URZ ;  /* 0x0010000005047890 */ /* 0x000fc8000fffe13f */
[----:B------:R-:W-:Y:S02]  /*02e0*/  USHF.L.U32 UR5, UR4, 0xb, URZ ;  /* 0x0000000b04057899 */ /* 0x000fe4000800063f */
[----:B------:R-:W-:Y:S01]  /*02f0*/  USHF.L.U32 UR4, UR4, 0x1, URZ ;  /* 0x0000000104047899 */ /* 0x000fe2000800063f */
[----:B------:R-:W0:Y:S11]  /*0300*/  FENCE.VIEW.ASYNC.S ;  /* 0x00000000000073c6 */ /* 0x000e360000000000 */
[----:B0-----:R0:W1:Y:S01]  /*0310*/  SYNCS.EXCH.64 URZ, [UR8+0x36000], UR4 ;  /* 0x03600004083f75b2 */ /* 0x0010620008000100 */
[----:B------:R0:W2:Y:S01]  /*0320*/  SYNCS.EXCH.64 URZ, [UR8+0x36048], UR6 ;  /* 0x03604806083f75b2 */ /* 0x0000a20008000100 */
[----:B------:R0:W3:Y:S01]  /*0330*/  SYNCS.EXCH.64 URZ, [UR8+0x36008], UR4 ;  /* 0x03600804083f75b2 */ /* 0x0000e20008000100 */
[----:B------:R0:W4:Y:S01]  /*0340*/  SYNCS.EXCH.64 URZ, [UR8+0x36050], UR6 ;  /* 0x03605006083f75b2 */ /* 0x0001220008000100 */
[----:B------:R0:W0:Y:S01]  /*0350*/  SYNCS.EXCH.64 URZ, [UR8+0x36010], UR4 ;  /* 0x03601004083f75b2 */ /* 0x0000220008000100 */
        /* <DEDUP_REMOVED lines=13> */
[----:B------:R-:W-:Y:S01]  /*0430*/  NOP ;  /* 0x0000000000007918 */ /* 0x000fe20000000000 */
.L_x_3:
[----:B0-----:R-:W-:Y:S05]  /*0440*/  BSYNC B0 ;  /* 0x0000000000007941 */ /* 0x001fea0003800000 */
.L_x_2:
[----:B------:R-:W-:Y:S01]  /*0450*/  ULDC UR4, c[0x0][0x150] ;  /* 0x0000540000047ab9 */ /* 0x000fe20000000800 */
[----:B------:R-:W-:Y:S01]  /*0460*/  LEA.HI R5, R5, R4, RZ, 0x2 ;  /* 0x0000000405057211 */ /* 0x000fe200078f10ff */
[----:B------:R-:W-:Y:S01]  /*0470*/  FMUL R6, R6, UR4 ;  /* 0x0000000406067c20 */ /* 0x000fe20008400000 */
[----:B------:R-:W-:Y:S01]  /*0480*/  LEA.HI R7, R7, R0, RZ, 0x2 ;  /* 0x0000000007077211 */ /* 0x000fe200078f10ff */
[----:B------:R-:W-:Y:S01]  /*0490*/  ULDC UR4, c[0x0][0x154] ;  /* 0x0000550000047ab9 */ /* 0x000fe20000000800 */
[----:B------:R-:W-:Y:S01]  /*04a0*/  LOP3.LUT R5, R5, 0xfffffffc, RZ, 0xc0, !PT ;  /* 0xfffffffc05057812 */ /* 0x000fe200078ec0ff */
[----:B------:R-:W0:Y:S01]  /*04b0*/  LDC R10, c[0x0][0x140] ;  /* 0x00005000ff0a7b82 */ /* 0x000e220000000800 */
[----:B------:R-:W-:Y:S01]  /*04c0*/  LOP3.LUT R7, R7, 0x3ffffffc, RZ, 0xc0, !PT ;  /* 0x3ffffffc07077812 */ /* 0x000fe200078ec0ff */
[----:B------:R-:W5:Y:S01]  /*04d0*/  F2I.U32.TRUNC.NTZ R6, R6 ;  /* 0x0000000600067305 */ /* 0x000f62000020f000 */
[----:B------:R-:W-:Y:S01]  /*04e0*/  I2FP.F32.U32 R2, R14 ;  /* 0x0000000e00027245 */ /* 0x000fe20000201000 */
[----:B------:R-:W-:Y:S01]  /*04f0*/  IMAD.IADD R5, R4, 0x1, -R5 ;  /* 0x0000000104057824 */ /* 0x000fe200078e0a05 */
[----:B------:R-:W-:Y:S01]  /*0500*/  LOP3.LUT P0, RZ, R13, 0x7, RZ, 0xc0, !PT ;  /* 0x000000070dff7812 */ /* 0x000fe2000780c0ff */
[----:B------:R-:W-:Y:S01]  /*0510*/  IMAD.IADD R0, R0, 0x1, -R7 ;  /* 0x0000000100007824 */ /* 0x000fe200078e0a07 */
[----:B------:R-:W-:Y:S01]  /*0520*/  ISETP.NE.AND P3, PT, R9, 0x1, PT ;  /* 0x000000010900780c */ /* 0x000fe20003f65270 */
[----:B------:R-:W-:Y:S01]  /*0530*/  FMUL R8, R2, UR4 ;  /* 0x0000000402087c20 */ /* 0x000fe20008400000 */
[----:B------:R-:W-:Y:S01]  /*0540*/  ULDC UR4, c[0x0][0x144] ;  /* 0x0000510000047ab9 */ /* 0x000fe20000000800 */
[----:B------:R-:W-:Y:S01]  /*0550*/  IMAD R5, R0, 0x4, R5 ;  /* 0x0000000400057824 */ /* 0x000fe200078e0205 */
[----:B------:R-:W-:Y:S01]  /*0560*/  NOP ;  /* 0x0000000000007918 */ /* 0x000fe20000000000 */
[----:B------:R-:W-:-:S02]  /*0570*/  NOP ;  /* 0x0000000000007918 */ /* 0x000fc40000000000 */
[----:B------:R-:W1:Y:S01]  /*0580*/  F2I.U32.TRUNC.NTZ R8, R8 ;  /* 0x0000000800087305 */ /* 0x000e62000020f000 */
[C---:B------:R-:W-:Y:S01]  /*0590*/  LEA.HI R0, R5.reuse, R5, RZ, 0x1 ;  /* 0x0000000505007211 */ /* 0x040fe200078f08ff */
[C---:B------:R-:W-:Y:S02]  /*05a0*/  IMAD.SHL.U32 R2, R5.reuse, 0x4, RZ ;  /* 0x0000000405027824 */ /* 0x040fe400078e00ff */
[----:B-----5:R-:W-:Y:S01]  /*05b0*/  IMAD.MOV R7, RZ, RZ, -R6 ;  /* 0x000000ffff077224 */ /* 0x020fe200078e0a06 */
[----:B------:R-:W-:Y:S02]  /*05c0*/  LOP3.LUT R0, R0, 0xfffffffe, RZ, 0xc0, !PT ;  /* 0xfffffffe00007812 */ /* 0x000fe400078ec0ff */
[----:B------:R-:W-:Y:S01]  /*05d0*/  LOP3.LUT R2, R5, 0xc, R2, 0x78, !PT ;  /* 0x0000000c05027812 */ /* 0x000fe200078e7802 */
[----:B------:R-:W-:Y:S01]  /*05e0*/  IMAD R7, R7, UR4, R12 ;  /* 0x0000000407077c24 */ /* 0x000fe2000f8e020c */
[----:B------:R-:W-:Y:S01]  /*05f0*/  ULDC UR4, c[0x0][0x148] ;  /* 0x0000520000047ab9 */ /* 0x000fe20000000800 */
[----:B------:R-:W-:Y:S01]  /*0600*/  IMAD.IADD R0, R5, 0x1, -R0 ;  /* 0x0000000105007824 */ /* 0x000fe200078e0a00 */
[----:B0-----:R-:W-:-:S02]  /*0610*/  ISETP.EQ.U32.AND P1, PT, R10, 0x1, PT ;  /* 0x000000010a00780c */ /* 0x001fc40003f22070 */
[----:B------:R-:W-:Y:S02]  /*0620*/  ISETP.LT.U32.AND P0, PT, R2, 0x2, !P0 ;  /* 0x000000020200780c */ /* 0x000fe40004701070 */
[----:B------:R-:W-:Y:S01]  /*0630*/  ISETP.NE.AND P4, PT, R0, R7, PT ;  /* 0x000000070000720c */ /* 0x000fe20003f85270 */
[----:B-1----:R-:W-:Y:S01]  /*0640*/  IMAD.MOV R5, RZ, RZ, -R8 ;  /* 0x000000ffff057224 */ /* 0x002fe200078e0a08 */
[----:B------:R-:W-:-:S03]  /*0650*/  SHF.R.S32.HI R0, RZ, 0x1f, R3 ;  /* 0x0000001fff007819 */ /* 0x000fc60000011403 */
[----:B------:R-:W-:Y:S01]  /*0660*/  IMAD R5, R5, UR4, R14 ;  /* 0x0000000405057c24 */ /* 0x000fe2000f8e020e */
[----:B------:R-:W-:-:S04]  /*0670*/  LEA.HI R0, R0, R3, RZ, 0x2 ;  /* 0x0000000300007211 */ /* 0x000fc800078f10ff */
[----:B------:R-:W-:-:S03]  /*0680*/  LOP3.LUT R0, R0, 0xfffffffc, RZ, 0xc0, !PT ;  /* 0xfffffffc00007812 */ /* 0x000fc600078ec0ff */
[----:B------:R-:W-:Y:S02]  /*0690*/  @P4 LEA.HI R4, R2, R2, RZ, 0x1 ;  /* 0x0000000202044211 */ /* 0x000fe400078f08ff */
[----:B------:R-:W-:Y:S02]  /*06a0*/  IMAD.IADD R8, R3, 0x1, -R0 ;  /* 0x0000000103087824 */ /* 0x000fe400078e0a00 */
[----:B------:R-:W-:-:S03]  /*06b0*/  @P4 SHF.R.S32.HI R4, RZ, 0x1, R4 ;  /* 0x00000001ff044819 */ /* 0x000fc60000011404 */
[----:B------:R-:W-:Y:S02]  /*06c0*/  LOP3.LUT P2, RZ, R9, R8, RZ, 0xfc, !PT ;  /* 0x0000000809ff7212 */ /* 0x000fe4000784fcff */
[----:B------:R-:W-:Y:S01]  /*06d0*/  @P4 ISETP.NE.AND P5, PT, R4, R5, PT ;  /* 0x000000050400420c */ /* 0x000fe20003fa5270 */
[----:B------:R-:W-:Y:S01]  /*06e0*/  IMAD.MOV.U32 R4, RZ, RZ, 0x1 ;  /* 0x00000001ff047424 */ /* 0x000fe200078e00ff */
[----:B------:R-:W-:Y:S02]  /*06f0*/  SEL R3, RZ, 0x1, P2 ;  /* 0x00000001ff037807 */ /* 0x000fe40001000000 */
[----:B------:R-:W-:Y:S02]  /*0700*/  SEL R5, RZ, 0x1, !P0 ;  /* 0x00000001ff057807 */ /* 0x000fe40004000000 */
[----:B------:R-:W-:Y:S02]  /*0710*/  @P4 SEL R4, RZ, 0x1, P5 ;  /* 0x00000001ff044807 */ /* 0x000fe40002800000 */
[----:B------:R-:W-:-:S02]  /*0720*/  SEL R3, R3, 0x2, P3 ;  /* 0x0000000203037807 */ /* 0x000fc40001800000 */
[----:B------:R-:W-:Y:S01]  /*0730*/  LOP3.LUT R4, R4, R5, RZ, 0xc0, !PT ;  /* 0x0000000504047212 */ /* 0x000fe200078ec0ff */
[----:B------:R-:W-:Y:S06]  /*0740*/  @!P1 BRA `(.L_x_4) ;  /* 0x0000000000089947 */ /* 0x000fec0003800000 */
[----:B--234-:R-:W-:Y:S01]  /*0750*/  UCGABAR_ARV ;  /* 0x00000000000079c7 */ /* 0x01cfe20008000000 */
[----:B------:R-:W-:Y:S05]  /*0760*/  BRA `(.L_x_5) ;  /* 0x0000000000047947 */ /* 0x000fea0003800000 */
.L_x_4:
[----:B--234-:R-:W-:Y:S01]  /*0770*/  NOP ;  /* 0x0000000000007918 */ /* 0x01cfe20000000000 */
.L_x_5:
[----:B------:R-:W-:Y:S01]  /*0780*/  ULDC.64 UR4, c[0x0][0x598] ;  /* 0x0001660000047ab9 */ /* 0x000fe20000000a00 */
[----:B------:R-:W-:Y:S01]  /*0790*/  ULDC.64 UR12, c[0x0][0x208] ;  /* 0x00008200000c7ab9 */ /* 0x000fe20000000a00 */
[----:B------:R-:W-:-:S04]  /*07a0*/  ISETP.NE.U32.AND P0, PT, RZ, UR4, PT ;  /* 0x00000004ff007c0c */ /* 0x000fc8000bf05070 */
[----:B------:R-:W-:-:S13]  /*07b0*/  ISETP.NE.AND.EX P0, PT, RZ, UR5, PT, P0 ;  /* 0x00000005ff007c0c */ /* 0x000fda000bf05300 */
[----:B------:R-:W-:Y:S05]  /*07c0*/  @!P0 BRA `(.L_x_6) ;  /* 0x00000000001c8947 */ /* 0x000fea0003800000 */
[----:B------:R-:W0:Y:S02]  /*07d0*/  LDC.64 R6, c[0x0][0x598] ;  /* 0x00016600ff067b82 */ /* 0x000e240000000a00 */
[----:B0-----:R-:W2:Y:S02]  /*07e0*/  LDG.E.64 R6, desc[UR12][R6.64] ;  /* 0x0000000c06067981 */ /* 0x001ea4000c1e1b00 */
[----:B--2---:R-:W-:-:S04]  /*07f0*/  ISETP.NE.U32.AND P0, PT, R6, RZ, PT ;  /* 0x000000ff0600720c */ /* 0x004fc80003f05070 */
[----:B------:R-:W-:-:S13]  /*0800*/  ISETP.NE.AND.EX P0, PT, R7, RZ, PT, P0 ;  /* 0x000000ff0700720c */ /* 0x000fda0003f05300 */
[----:B------:R-:W-:Y:S05]  /*0810*/  @!P0 BRA `(.L_x_6) ;  /* 0x0000000000088947 */ /* 0x000fea0003800000 */
[----:B------:R0:W5:Y:S01]  /*0820*/  LD.E R0, desc[UR12][R6.64] ;  /* 0x0000000c06007980 */ /* 0x000162000c101900 */
[----:B------:R-:W-:Y:S05]  /*0830*/  BRA `(.L_x_7) ;  /* 0x0000000000207947 */ /* 0x000fea0003800000 */
.L_x_6:
[----:B------:R-:W-:Y:S02]  /*0840*/  ULDC.64 UR4, c[0x0][0x588] ;  /* 0x0001620000047ab9 */ /* 0x000fe40000000a00 */
[----:B------:R-:W-:-:S04]  /*0850*/  ISETP.NE.U32.AND P0, PT, RZ, UR4, PT ;  /* 0x00000004ff007c0c */ /* 0x000fc8000bf05070 */
[----:B------:R-:W-:-:S13]  /*0860*/  ISETP.NE.AND.EX P0, PT, RZ, UR5, PT, P0 ;  /* 0x00000005ff007c0c */ /* 0x000fda000bf05300 */
[----:B------:R-:W-:Y:S05]  /*0870*/  @!P0 BRA `(.L_x_8) ;  /* 0x00000000000c8947 */ /* 0x000fea0003800000 */
[----:B------:R-:W0:Y:S02]  /*0880*/  LDC.64 R6, c[0x0][0x588] ;  /* 0x00016200ff067b82 */ /* 0x000e240000000a00 */
[----:B0-----:R1:W5:Y:S01]  /*0890*/  LDG.E R0, desc[UR12][R6.64] ;  /* 0x0000000c06007981 */ /* 0x001362000c1e1900 */
[----:B------:R-:W-:Y:S05]  /*08a0*/  BRA `(.L_x_7) ;  /* 0x0000000000047947 */ /* 0x000fea0003800000 */
.L_x_8:
[----:B------:R-:W2:Y:S02]  /*08b0*/  LDC R0, c[0x0][0x580] ;  /* 0x00016000ff007b82 */ /* 0x000ea40000000800 */
.L_x_7:
[----:B------:R-:W-:Y:S02]  /*08c0*/  ULDC.64 UR4, c[0x0][0x5a0] ;  /* 0x0001680000047ab9 */ /* 0x000fe40000000a00 */
[----:B------:R-:W-:-:S04]  /*08d0*/  ISETP.NE.U32.AND P0, PT, RZ, UR4, PT ;  /* 0x00000004ff007c0c */ /* 0x000fc8000bf05070 */
[----:B------:R-:W-:-:S13]  /*08e0*/  ISETP.NE.AND.EX P0, PT, RZ, UR5, PT, P0 ;  /* 0x00000005ff007c0c */ /* 0x000fda000bf05300 */
[----:B------:R-:W-:Y:S05]  /*08f0*/  @!P0 BRA `(.L_x_9) ;  /* 0x00000000001c8947 */ /* 0x000fea0003800000 */
[----:B01----:R-:W0:Y:S02]  /*0900*/  LDC.64 R6, c[0x0][0x5a0] ;  /* 0x00016800ff067b82 */ /* 0x003e240000000a00 */
[----:B0-----:R-:W3:Y:S02]  /*0910*/  LDG.E.64 R6, desc[UR12][R6.64] ;  /* 0x0000000c06067981 */ /* 0x001ee4000c1e1b00 */
[----:B---3--:R-:W-:-:S04]  /*0920*/  ISETP.NE.U32.AND P0, PT, R6, RZ, PT ;  /* 0x000000ff0600720c */ /* 0x008fc80003f05070 */
[----:B------:R-:W-:-:S13]  /*0930*/  ISETP.NE.AND.EX P0, PT, R7, RZ, PT, P0 ;  /* 0x000000ff0700720c */ /* 0x000fda0003f05300 */
[----:B------:R-:W-:Y:S05]  /*0940*/  @!P0 BRA `(.L_x_9) ;  /* 0x0000000000088947 */ /* 0x000fea0003800000 */
[----:B------:R0:W5:Y:S01]  /*0950*/  LD.E R18, desc[UR12][R6.64] ;  /* 0x0000000c06127980 */ /* 0x000162000c101900 */
[----:B------:R-:W-:Y:S05]  /*0960*/  BRA `(.L_x_10) ;  /* 0x0000000000207947 */ /* 0x000fea0003800000 */
.L_x_9:
[----:B------:R-:W-:Y:S02]  /*0970*/  ULDC.64 UR4, c[0x0][0x590] ;  /* 0x0001640000047ab9 */ /* 0x000fe40000000a00 */
[----:B------:R-:W-:-:S04]  /*0980*/  ISETP.NE.U32.AND P0, PT, RZ, UR4, PT ;  /* 0x00000004ff007c0c */ /* 0x000fc8000bf05070 */
[----:B------:R-:W-:-:S13]  /*0990*/  ISETP.NE.AND.EX P0, PT, RZ, UR5, PT, P0 ;  /* 0x00000005ff007c0c */ /* 0x000fda000bf05300 */
[----:B------:R-:W-:Y:S05]  /*09a0*/  @!P0 BRA `(.L_x_11) ;  /* 0x00000000000c8947 */ /* 0x000fea0003800000 */
[----:B------:R-:W3:Y:S02]  /*09b0*/  LDC.64 R18, c[0x0][0x590] ;  /* 0x00016400ff127b82 */ /* 0x000ee40000000a00 */
[----:B---3--:R3:W5:Y:S01]  /*09c0*/  LDG.E R18, desc[UR12][R18.64] ;  /* 0x0000000c12127981 */ /* 0x008762000c1e1900 */
[----:B------:R-:W-:Y:S05]  /*09d0*/  BRA `(.L_x_10) ;  /* 0x0000000000047947 */ /* 0x000fea0003800000 */
.L_x_11:
[----:B------:R-:W4:Y:S02]  /*09e0*/  LDC R18, c[0x0][0x584] ;  /* 0x00016100ff127b82 */ /* 0x000f240000000800 */
.L_x_10:
[----:B------:R-:W1:Y:S01]  /*09f0*/  LDC R5, c[0x0][0x4c0] ;  /* 0x00013000ff057b82 */ /* 0x000e620000000800 */
[----:B------:R-:W-:-:S07]  /*0a00*/  IABS R16, R14 ;  /* 0x0000000e00107213 */ /* 0x000fce0000000000 */
[----:B------:R-:W2:Y:S01]  /*0a10*/  LDC R21, c[0x0][0x4c4] ;  /* 0x00013100ff157b82 */ /* 0x000ea20000000800 */
[----:B-1----:R-:W-:-:S05]  /*0a20*/  VIADD R5, R5, 0x3f ;  /* 0x0000003f05057836 */ /* 0x002fca0000000000 */
[----:B0-----:R-:W-:Y:S02]  /*0a30*/  SHF.R.S32.HI R6, RZ, 0x1f, R5 ;  /* 0x0000001fff067819 */ /* 0x001fe40000011405 */
[----:B--2---:R-:W-:Y:S02]  /*0a40*/  IABS R20, R21 ;  /* 0x0000001500147213 */ /* 0x004fe40000000000 */
[----:B------:R-:W-:-:S04]  /*0a50*/  LEA.HI R6, R6, R5, RZ, 0x6 ;  /* 0x0000000506067211 */ /* 0x000fc800078f30ff */
[----:B------:R-:W-:-:S04]  /*0a60*/  SHF.R.S32.HI R95, RZ, 0x6, R6 ;  /* 0x00000006ff5f7819 */ /* 0x000fc80000011406 */
[-C--:B------:R-:W-:Y:S02]  /*0a70*/  IABS R15, R95.reuse ;  /* 0x0000005f000f7213 */ /* 0x080fe40000000000 */
[----:B---3--:R-:W-:Y:S02]  /*0a80*/  IABS R19, R95 ;  /* 0x0000005f00137213 */ /* 0x008fe40000000000 */
[----:B------:R-:W0:Y:S08]  /*0a90*/  I2F.RP R5, R15 ;  /* 0x0000000f00057306 */ /* 0x000e300000209400 */
[----:B0-----:R-:W0:Y:S02]  /*0aa0*/  MUFU.RCP R5, R5 ;  /* 0x0000000500057308 */ /* 0x001e240000001000 */
[----:B0-----:R-:W-:-:S06]  /*0ab0*/  VIADD R6, R5, 0xffffffe ;  /* 0x0ffffffe05067836 */ /* 0x001fcc0000000000 */
[----:B------:R0:W1:Y:S02]  /*0ac0*/  F2I.FTZ.U32.TRUNC.NTZ R7, R6 ;  /* 0x0000000600077305 */ /* 0x000064000021f000 */
[----:B0-----:R-:W-:Y:S02]  /*0ad0*/  IMAD.MOV.U32 R6, RZ, RZ, RZ ;  /* 0x000000ffff067224 */ /* 0x001fe400078e00ff */
[----:B-1----:R-:W-:-:S04]  /*0ae0*/  IMAD.MOV R10, RZ, RZ, -R7 ;  /* 0x000000ffff0a7224 */ /* 0x002fc800078e0a07 */
[----:B------:R-:W-:Y:S02]  /*0af0*/  IMAD R17, R10, R15, RZ ;  /* 0x0000000f0a117224 */ /* 0x000fe400078e02ff */
[----:B------:R-:W0:Y:S02]  /*0b00*/  I2F.RP R10, R20 ;  /* 0x00000014000a7306 */ /* 0x000e240000209400 */
[----:B------:R-:W-:-:S04]  /*0b10*/  IMAD.HI.U32 R7, R7, R17, R6 ;  /* 0x0000001107077227 */ /* 0x000fc800078e0006 */
[----:B------:R-:W-:Y:S02]  /*0b20*/  IMAD.MOV.U32 R6, RZ, RZ, R16 ;  /* 0x000000ffff067224 */ /* 0x000fe400078e0010 */
[----:B------:R-:W-:Y:S02]  /*0b30*/  IMAD.MOV R16, RZ, RZ, -R19 ;  /* 0x000000ffff107224 */ /* 0x000fe400078e0a13 */
[----:B------:R-:W-:-:S04]  /*0b40*/  IMAD.HI.U32 R5, R7, R6, RZ ;  /* 0x0000000607057227 */ /* 0x000fc800078e00ff */
[----:B------:R-:W-:Y:S01]  /*0b50*/  IMAD R6, R5, R16, R6 ;  /* 0x0000001005067224 */ /* 0x000fe200078e0206 */
[----:B0-----:R-:W0:Y:S04]  /*0b60*/  MUFU.RCP R10, R10 ;  /* 0x0000000a000a7308 */ /* 0x001e280000001000 */
[----:B------:R-:W-:-:S13]  /*0b70*/  ISETP.GT.U32.AND P2, PT, R15, R6, PT ;  /* 0x000000060f00720c */ /* 0x000fda0003f44070 */
[----:B------:R-:W-:Y:S02]  /*0b80*/  @!P2 IMAD.IADD R6, R6, 0x1, -R15 ;  /* 0x000000010606a824 */ /* 0x000fe400078e0a0f */
[----:B0-----:R-:W-:Y:S02]  /*0b90*/  VIADD R7, R10, 0xffffffe ;  /* 0x0ffffffe0a077836 */ /* 0x001fe40000000000 */
[----:B------:R-:W-:Y:S01]  /*0ba0*/  @!P2 VIADD R5, R5, 0x1 ;  /* 0x000000010505a836 */ /* 0x000fe20000000000 */
[----:B------:R-:W-:Y:S02]  /*0bb0*/  ISETP.GE.U32.AND P0, PT, R6, R15, PT ;  /* 0x0000000f0600720c */ /* 0x000fe40003f06070 */
[----:B------:R-:W-:Y:S01]  /*0bc0*/  LOP3.LUT R6, R14, R95, RZ, 0x3c, !PT ;  /* 0x0000005f0e067212 */ /* 0x000fe200078e3cff */
[----:B------:R-:W0:Y:S01]  /*0bd0*/  F2I.FTZ.U32.TRUNC.NTZ R7, R7 ;  /* 0x0000000700077305 */ /* 0x000e22000021f000 */
[----:B------:R-:W-:Y:S02]  /*0be0*/  ISETP.NE.AND P2, PT, R95, RZ, PT ;  /* 0x000000ff5f00720c */ /* 0x000fe40003f45270 */
[----:B------:R-:W-:Y:S01]  /*0bf0*/  ISETP.GE.AND P3, PT, R6, RZ, PT ;  /* 0x000000ff0600720c */ /* 0x000fe20003f66270 */
[----:B------:R-:W-:-:S06]  /*0c00*/  IMAD.MOV.U32 R6, RZ, RZ, RZ ;  /* 0x000000ffff067224 */ /* 0x000fcc00078e00ff */
[----:B------:R-:W-:-:S04]  /*0c10*/  @P0 VIADD R5, R5, 0x1 ;  /* 0x0000000105050836 */ /* 0x000fc80000000000 */
[----:B------:R-:W-:Y:S02]  /*0c20*/  IMAD.MOV.U32 R10, RZ, RZ, R5 ;  /* 0x000000ffff0a7224 */ /* 0x000fe400078e0005 */
[----:B0-----:R-:W-:Y:S02]  /*0c30*/  IMAD.MOV R5, RZ, RZ, -R7 ;  /* 0x000000ffff057224 */ /* 0x001fe400078e0a07 */
[----:B------:R-:W-:Y:S01]  /*0c40*/  @!P3 IMAD.MOV R10, RZ, RZ, -R10 ;  /* 0x000000ffff0ab224 */ /* 0x000fe200078e0a0a */
[----:B------:R-:W-:Y:S01]  /*0c50*/  @!P2 LOP3.LUT R10, RZ, R95, RZ, 0x33, !PT ;  /* 0x0000005fff0aa212 */ /* 0x000fe200078e33ff */
[----:B------:R-:W-:-:S03]  /*0c60*/  IMAD R5, R5, R20, RZ ;  /* 0x0000001405057224 */ /* 0x000fc600078e02ff */
[----:B------:R-:W-:Y:S01]  /*0c70*/  IABS R15, R10 ;  /* 0x0000000a000f7213 */ /* 0x000fe20000000000 */
[----:B------:R-:W-:-:S04]  /*0c80*/  IMAD.HI.U32 R6, R7, R5, R6 ;  /* 0x0000000507067227 */ /* 0x000fc800078e0006 */
[----:B------:R-:W-:-:S04]  /*0c90*/  IMAD.MOV.U32 R5, RZ, RZ, R15 ;  /* 0x000000ffff057224 */ /* 0x000fc800078e000f */
[----:B------:R-:W-:-:S04]  /*0ca0*/  IMAD.HI.U32 R94, R6, R5, RZ ;  /* 0x00000005065e7227 */ /* 0x000fc800078e00ff */
[----:B------:R-:W-:-:S04]  /*0cb0*/  IMAD.MOV R6, RZ, RZ, -R94 ;  /* 0x000000ffff067224 */ /* 0x000fc800078e0a5e */
[----:B------:R-:W-:-:S05]  /*0cc0*/  IMAD R5, R20, R6, R5 ;  /* 0x0000000614057224 */ /* 0x000fca00078e0205 */
[----:B------:R-:W-:-:S13]  /*0cd0*/  ISETP.GT.U32.AND P2, PT, R20, R5, PT ;  /* 0x000000051400720c */ /* 0x000fda0003f44070 */
[----:B------:R-:W-:Y:S02]  /*0ce0*/  @!P2 IMAD.IADD R5, R5, 0x1, -R20 ;  /* 0x000000010505a824 */ /* 0x000fe400078e0a14 */
[----:B------:R-:W-:Y:S01]  /*0cf0*/  @!P2 VIADD R94, R94, 0x1 ;  /* 0x000000015e5ea836 */ /* 0x000fe20000000000 */
[----:B------:R-:W-:Y:S02]  /*0d00*/  ISETP.NE.AND P2, PT, R21, RZ, PT ;  /* 0x000000ff1500720c */ /* 0x000fe40003f45270 */
[----:B------:R-:W-:Y:S02]  /*0d10*/  ISETP.GE.U32.AND P0, PT, R5, R20, PT ;  /* 0x000000140500720c */ /* 0x000fe40003f06070 */
[----:B------:R-:W-:-:S04]  /*0d20*/  LOP3.LUT R5, R10, R21, RZ, 0x3c, !PT ;  /* 0x000000150a057212 */ /* 0x000fc800078e3cff */
[----:B------:R-:W-:Y:S01]  /*0d30*/  ISETP.GE.AND P3, PT, R5, RZ, PT ;  /* 0x000000ff0500720c */ /* 0x000fe20003f66270 */
[----:B------:R-:W-:-:S04]  /*0d40*/  IMAD.MOV R5, RZ, RZ, -R10 ;  /* 0x000000ffff057224 */ /* 0x000fc800078e0a0a */
[----:B------:R-:W-:Y:S02]  /*0d50*/  IMAD R95, R95, R5, R14 ;  /* 0x000000055f5f7224 */ /* 0x000fe400078e020e */
[----:B------:R-:W-:-:S06]  /*0d60*/  @P0 VIADD R94, R94, 0x1 ;  /* 0x000000015e5e0836 */ /* 0x000fcc0000000000 */
[----:B------:R-:W-:Y:S01]  /*0d70*/  @!P3 IMAD.MOV R94, RZ, RZ, -R94 ;  /* 0x000000ffff5eb224 */ /* 0x000fe200078e0a5e */
[----:B------:R-:W-:-:S05]  /*0d80*/  @!P2 LOP3.LUT R94, RZ, R21, RZ, 0x33, !PT ;  /* 0x00000015ff5ea212 */ /* 0x000fca00078e33ff */
[----:B------:R-:W-:-:S04]  /*0d90*/  IMAD.MOV R6, RZ, RZ, -R94 ;  /* 0x000000ffff067224 */ /* 0x000fc800078e0a5e */
[----:B------:R-:W-:Y:S01]  /*0da0*/  IMAD R21, R21, R6, R10 ;  /* 0x0000000615157224 */ /* 0x000fe200078e020a */
[----:B------:R-:W-:Y:S06]  /*0db0*/  @!P1 BRA `(.L_x_12) ;  /* 0x00000000000c9947 */ /* 0x000fec0003800000 */
[----:B------:R-:W-:Y:S01]  /*0dc0*/  UCGABAR_WAIT ;  /* 0x0000000000007dc7 */ /* 0x000fe20008000000 */
[----:B------:R-:W-:Y:S01]  /*0dd0*/  CCTL.IVALL ;  /* 0x00000000ff00798f */ /* 0x000fe20002000000 */
[----:B------:R-:W-:Y:S05]  /*0de0*/  BRA `(.L_x_13) ;  /* 0x0000000000047947 */ /* 0x000fea0003800000 */
.L_x_12:
[----:B------:R-:W-:Y:S06]  /*0df0*/  BAR.SYNC.DEFER_BLOCKING 0x0 ;  /* 0x0000000000007b1d */ /* 0x000fec0000010000 */
.L_x_13:
[----:B------:R-:W0:Y:S01]  /*0e00*/  LDC R7, c[0x0][0x290] ;  /* 0x0000a400ff077b82 */ /* 0x000e220000000800 */
[----:B------:R-:W-:Y:S01]  /*0e10*/  ISETP.NE.AND P0, PT, R9, RZ, PT ;  /* 0x000000ff0900720c */ /* 0x000fe20003f05270 */
[----:B0-----:R-:W-:-:S05]  /*0e20*/  VIADD R5, R7, 0x3f ;  /* 0x0000003f07057836 */ /* 0x001fca0000000000 */
[----:B------:R-:W-:-:S04]  /*0e30*/  SHF.R.S32.HI R6, RZ, 0x1f, R5 ;  /* 0x0000001fff067819 */ /* 0x000fc80000011405 */
[----:B------:R-:W-:-:S04]  /*0e40*/  LEA.HI R5, R6, R5, RZ, 0x6 ;  /* 0x0000000506057211 */ /* 0x000fc800078f30ff */
[----:B------:R-:W-:Y:S01]  /*0e50*/  SHF.R.S32.HI R5, RZ, 0x6, R5 ;  /* 0x00000006ff057819 */ /* 0x000fe20000011405 */
[----:B------:R-:W-:Y:S06]  /*0e60*/  @!P0 BRA `(.L_x_14) ;  /* 0x0000005800dc8947 */ /* 0x000fec0003800000 */
[----:B------:R-:W-:-:S13]  /*0e70*/  ISETP.NE.AND P0, PT, R9, 0x1, PT ;  /* 0x000000010900780c */ /* 0x000fda0003f05270 */
[----:B------:R-:W-:Y:S05]  /*0e80*/  @P0 EXIT ;  /* 0x000000000000094d */ /* 0x000fea0003800000 */
[----:B------:R-:W-:Y:S01]  /*0e90*/  ISETP.GE.AND P0, PT, R7, 0x1, PT ;  /* 0x000000010700780c */ /* 0x000fe20003f06270 */
[----:B------:R-:W-:Y:S01]  /*0ea0*/  UMOV UR4, URZ ;  /* 0x0000003f00047c82 */ /* 0x000fe20008000000 */
[----:B------:R-:W-:Y:S02]  /*0eb0*/  CS2R R54, SRZ ;  /* 0x0000000000367805 */ /* 0x000fe4000001ff00 */
[----:B------:R-:W-:Y:S02]  /*0ec0*/  CS2R R56, SRZ ;  /* 0x0000000000387805 */ /* 0x000fe4000001ff00 */
[----:B------:R-:W-:Y:S02]  /*0ed0*/  CS2R R58, SRZ ;  /* 0x00000000003a7805 */ /* 0x000fe4000001ff00 */
[----:B------:R-:W-:Y:S02]  /*0ee0*/  CS2R R60, SRZ ;  /* 0x00000000003c7805 */ /* 0x000fe4000001ff00 */
[----:B------:R-:W-:-:S02]  /*0ef0*/  CS2R R62, SRZ ;  /* 0x00000000003e7805 */ /* 0x000fc4000001ff00 */
[----:B------:R-:W-:Y:S02]  /*0f00*/  CS2R R64, SRZ ;  /* 0x0000000000407805 */ /* 0x000fe4000001ff00 */
        /* <DEDUP_REMOVED lines=25> */
[----:B------:R-:W-:Y:S01]  /*10a0*/  CS2R R52, SRZ ;  /* 0x0000000000347805 */ /* 0x000fe2000001ff00 */
[----:B------:R-:W-:Y:S06]  /*10b0*/  @!P0 BRA `(.L_x_15) ;  /* 0x0000000000e08947 */ /* 0x000fec0003800000 */
[----:B------:R-:W-:-:S04]  /*10c0*/  LOP3.LUT R6, R3, 0x1, RZ, 0xfc, !PT ;  /* 0x0000000103067812 */ /* 0x000fc800078efcff */
[----:B------:R-:W-:-:S13]  /*10d0*/  ISETP.NE.AND P0, PT, R6, 0x3, PT ;  /* 0x000000030600780c */ /* 0x000fda0003f05270 */
[----:B------:R-:W-:Y:S05]  /*10e0*/  @!P0 BRA `(.L_x_16) ;  /* 0x0000000000048947 */ /* 0x000fea0003800000 */
[----:B------:R-:W-:Y:S01]  /*10f0*/  BPT.TRAP 0x1 ;  /* 0x000000040000795c */ /* 0x000fe20000300000 */
.L_x_16:
[----:B------:R-:W0:Y:S01]  /*1100*/  S2UR UR5, SR_CgaCtaId ;  /* 0x00000000000579c3 */ /* 0x000e220000008800 */
[----:B------:R-:W-:Y:S01]  /*1110*/  SHF.L.U32 R6, RZ, 0x1f, RZ ;  /* 0x0000001fff067819 */ /* 0x000fe200000006ff */
[----:B------:R-:W-:Y:S02]  /*1120*/  UMOV UR4, 0x400 ;  /* 0x0000040000047882 */ /* 0x000fe40000000000 */
[----:B0-----:R-:W-:-:S12]  /*1130*/  ULEA UR4, UR5, UR4, 0x18 ;  /* 0x0000000405047291 */ /* 0x001fd8000f8ec03f */
.L_x_17:
[----:B0-----:R-:W-:-:S04]  /*1140*/  IMAD.U32 R7, RZ, RZ, UR4 ;  /* 0x00000004ff077e24 */ /* 0x001fc8000f8e00ff */
[----:B------:R0:W1:Y:S03]  /*1150*/  SYNCS.PHASECHK.TRANS64.TRYWAIT P0, [R7+URZ+0x36000], R6 ;  /* 0x03600006070075a7 */ /* 0x000066000800017f */
[----:B-1----:R-:W-:Y:S05]  /*1160*/  @!P0 NANOSLEEP.SYNCS 0x989680 ;  /* 0x009896800000895d */ /* 0x002fea0003900000 */
[----:B------:R-:W1:Y:S02]  /*1170*/  @!P0 SYNCS.PHASECHK.TRANS64 P0, [R7+URZ+0x36000], R6 ;  /* 0x03600006070085a7 */ /* 0x000e64000800007f */
[----:B-1----:R-:W-:Y:S05]  /*1180*/  @!P0 BRA `(.L_x_17) ;  /* 0xfffffffc00ec8947 */ /* 0x002fea000383ffff */
[----:B------:R-:W-:Y:S01]  /*1190*/  UIADD3 UR5, UR4, 0x24000, URZ ;  /* 0x0002400004057890 */ /* 0x000fe2000fffe03f */
[----:B------:R-:W-:Y:S01]  /*11a0*/  WARPGROUP.ARRIVE ;  /* 0x00000000000079c5 */ /* 0x000fe20000000000 */
[----:B------:R-:W-:Y:S02]  /*11b0*/  USHF.R.U32.HI UR4, URZ, 0x4, UR4 ;  /* 0x000000043f047899 */ /* 0x000fe40008011604 */
[----:B------:R-:W-:Y:S02]  /*11c0*/  USHF.R.U32.HI UR5, URZ, 0x4, UR5 ;  /* 0x000000043f057899 */ /* 0x000fe40008011605 */
[----:B------:R-:W-:Y:S02]  /*11d0*/  ULOP3.LUT UR8, UR4, 0x3fff, URZ, 0xc0, !UPT ;  /* 0x00003fff04087892 */ /* 0x000fe4000f8ec03f */
[----:B------:R-:W-:Y:S02]  /*11e0*/  ULOP3.LUT UR9, UR5, 0x3fff, URZ, 0xc0, !UPT ;  /* 0x00003fff05097892 */ /* 0x000fe4000f8ec03f */
[----:B------:R-:W-:Y:S01]  /*11f0*/  UIADD3 UR10, UR8, 0x200, URZ ;  /* 0x00000200080a7890 */ /* 0x000fe2000fffe03f */
[----:B------:R-:W-:-:S02]  /*1200*/  UMOV UR5, 0x40000040 ;  /* 0x4000004000057882 */ /* 0x000fc40000000000 */
[----:B------:R-:W-:Y:S01]  /*1210*/  UMOV UR4, UR8 ;  /* 0x0000000800047c82 */ /* 0x000fe20008000000 */
[----:B------:R-:W-:Y:S01]  /*1220*/  UMOV UR7, 0x40000040 ;  /* 0x4000004000077882 */ /* 0x000fe20000000000 */
[----:B------:R-:W-:Y:S02]  /*1230*/  UMOV UR6, UR9 ;  /* 0x0000000900067c82 */ /* 0x000fe40008000000 */
[----:B------:R-:W-:Y:S01]  /*1240*/  HGMMA.64x64x16.F32.BF16 R56, gdesc[UR4].tnspA.tnspB, RZ, !UPT ;  /* 0x60e00000043879f0 */ /* 0x000fe2000c7018ff */
[----:B------:R-:W-:Y:S01]  /*1250*/  UMOV UR4, UR10 ;  /* 0x0000000a00047c82 */ /* 0x000fe20008000000 */
[----:B------:R-:W-:Y:S01]  /*1260*/  UMOV UR5, 0x40000040 ;  /* 0x4000004000057882 */ /* 0x000fe20000000000 */
[----:B------:R-:W-:Y:S01]  /*1270*/  UIADD3 UR10, UR8, 0x280, URZ ;  /* 0x00000280080a7890 */ /* 0x000fe2000fffe03f */
[----:B------:R-:W-:Y:S01]  /*1280*/  HGMMA.64x64x16.F32.BF16 R24, gdesc[UR4].tnspA.tnspB, RZ, !UPT ;  /* 0x60e00000041879f0 */ /* 0x000fe2000c7018ff */
[----:B------:R-:W-:Y:S02]  /*1290*/  UIADD3 UR4, UR8, 0x80, URZ ;  /* 0x0000008008047890 */ /* 0x000fe4000fffe03f */
[----:B------:R-:W-:Y:S01]  /*12a0*/  UIADD3 UR6, UR9, 0x80, URZ ;  /* 0x0000008009067890 */ /* 0x000fe2000fffe03f */
[----:B------:R-:W-:Y:S01]  /*12b0*/  UMOV UR5, 0x40000040 ;  /* 0x4000004000057882 */ /* 0x000fe20000000000 */
[----:B------:R-:W-:-:S07]  /*12c0*/  UMOV UR7, 0x40000040 ;  /* 0x4000004000077882 */ /* 0x000fce0000000000 */
[----:B------:R-:W-:Y:S01]  /*12d0*/  HGMMA.64x64x16.F32.BF16 R56, gdesc[UR4].tnspA.tnspB, R56 ;  /* 0x60e00000043879f0 */ /* 0x000fe20008701838 */
[----:B------:R-:W-:Y:S01]  /*12e0*/  UMOV UR4, UR10 ;  /* 0x0000000a00047c82 */ /* 0x000fe20008000000 */
[----:B------:R-:W-:Y:S01]  /*12f0*/  UMOV UR5, 0x40000040 ;  /* 0x4000004000057882 */ /* 0x000fe20000000000 */
[----:B------:R-:W-:Y:S01]  /*1300*/  UIADD3 UR10, UR8, 0x300, URZ ;  /* 0x00000300080a7890 */ /* 0x000fe2000fffe03f */
[----:B------:R-:W-:Y:S01]  /*1310*/  HGMMA.64x64x16.F32.BF16 R24, gdesc[UR4].tnspA.tnspB, R24 ;  /* 0x60e00000041879f0 */ /* 0x000fe20008701818 */
[----:B------:R-:W-:Y:S02]  /*1320*/  UIADD3 UR4, UR8, 0x100, URZ ;  /* 0x0000010008047890 */ /* 0x000fe4000fffe03f */
[----:B------:R-:W-:Y:S01]  /*1330*/  UIADD3 UR6, UR9, 0x100, URZ ;  /* 0x0000010009067890 */ /* 0x000fe2000fffe03f */
[----:B------:R-:W-:Y:S01]  /*1340*/  UMOV UR5, 0x40000040 ;  /* 0x4000004000057882 */ /* 0x000fe20000000000 */
[----:B------:R-:W-:-:S07]  /*1350*/  UMOV UR7, 0x40000040 ;  /* 0x4000004000077882 */ /* 0x000fce0000000000 */
[----:B------:R-:W-:Y:S01]  /*1360*/  HGMMA.64x64x16.F32.BF16 R56, gdesc[UR4].tnspA.tnspB, R56 ;  /* 0x60e00000043879f0 */ /* 0x000fe20008701838 */
[----:B------:R-:W-:Y:S01]  /*1370*/  UMOV UR4, UR10 ;  /* 0x0000000a00047c82 */ /* 0x000fe20008000000 */
[----:B------:R-:W-:Y:S02]  /*1380*/  UMOV UR5, 0x40000040 ;  /* 0x4000004000057882 */ /* 0x000fe40000000000 */
[----:B------:R-:W-:Y:S01]  /*1390*/  HGMMA.64x64x16.F32.BF16 R24, gdesc[UR4].tnspA.tnspB, R24 ;  /* 0x60e00000041879f0 */ /* 0x000fe20008701818 */
[----:B------:R-:W-:Y:S02]  /*13a0*/  UIADD3 UR4, UR8, 0x180, URZ ;  /* 0x0000018008047890 */ /* 0x000fe4000fffe03f */
[----:B------:R-:W-:Y:S02]  /*13b0*/  UIADD3 UR6, UR9, 0x180, URZ ;  /* 0x0000018009067890 */ /* 0x000fe4000fffe03f */
[----:B------:R-:W-:Y:S01]  /*13c0*/  UIADD3 UR8, UR8, 0x380, URZ ;  /* 0x0000038008087890 */ /* 0x000fe2000fffe03f */
[----:B------:R-:W-:Y:S01]  /*13d0*/  UMOV UR5, 0x40000040 ;  /* 0x4000004000057882 */ /* 0x000fe20000000000 */
[----:B------:R-:W-:-:S05]  /*13e0*/  UMOV UR7, 0x40000040 ;  /* 0x4000004000077882 */ /* 0x000fca0000000000 */
[----:B------:R-:W-:Y:S01]  /*13f0*/  HGMMA.64x64x16.F32.BF16 R56, gdesc[UR4].tnspA.tnspB, R56 ;  /* 0x60e00000043879f0 */ /* 0x000fe20008701838 */
[----:B------:R-:W-:Y:S01]  /*1400*/  UMOV UR4, UR8 ;  /* 0x0000000800047c82 */ /* 0x000fe20008000000 */
[----:B------:R-:W-:Y:S02]  /*1410*/  UMOV UR5, 0x40000040 ;  /* 0x4000004000057882 */ /* 0x000fe40000000000 */
[----:B------:R-:W-:Y:S01]  /*1420*/  HGMMA.64x64x16.F32.BF16 R24, gdesc[UR4].tnspA.tnspB, R24, gsb0 ;  /* 0x60e00000041879f0 */ /* 0x000fe20008001818 */
[----:B------:R-:W-:-:S05]  /*1430*/  UMOV UR4, 0x1 ;  /* 0x0000000100047882 */ /* 0x000fca0000000000 */
.L_x_15:
[----:B0-----:R-:W-:-:S05]  /*1440*/  VIMNMX R6, R5, 0x1, PT ;  /* 0x0000000105067848 */ /* 0x001fca0003fe0100 */
[----:B------:R-:W-:-:S05]  /*1450*/  IMAD.IADD R6, R5, 0x1, -R6 ;  /* 0x0000000105067824 */ /* 0x000fca00078e0a06 */
[----:B------:R-:W-:-:S13]  /*1460*/  ISETP.GE.AND P0, PT, R6, 0x1, PT ;  /* 0x000000010600780c */ /* 0x000fda0003f06270 */
[----:B------:R-:W-:Y:S05]  /*1470*/  @!P0 BRA `(.L_x_18) ;  /* 0x0000000400548947 */ /* 0x000fea0003800000 */
[----:B------:R-:W0:Y:S01]  /*1480*/  S2UR UR6, SR_CgaCtaId ;  /* 0x00000000000679c3 */ /* 0x000e220000008800 */
[----:B------:R-:W-:Y:S01]  /*1490*/  UMOV UR5, 0x400 ;  /* 0x0000040000057882 */ /* 0x000fe20000000000 */
[----:B------:R-:W-:Y:S01]  /*14a0*/  LOP3.LUT R11, R3, 0x1, RZ, 0xfc, !PT ;  /* 0x00000001030b7812 */ /* 0x000fe200078efcff */
[----:B------:R-:W-:Y:S01]  /*14b0*/  IMAD.MOV.U32 R10, RZ, RZ, RZ ;  /* 0x000000ffff0a7224 */ /* 0x000fe200078e00ff */
[----:B------:R-:W-:Y:S01]  /*14c0*/  UISETP.NE.U32.AND UP0, UPT, UR4, URZ, UPT ;  /* 0x0000003f0400728c */ /* 0x000fe2000bf05070 */
[----:B------:R-:W-:Y:S02]  /*14d0*/  IMAD.MOV.U32 R5, RZ, RZ, R6 ;  /* 0x000000ffff057224 */ /* 0x000fe400078e0006 */
[----:B------:R-:W-:Y:S01]  /*14e0*/  IMAD.MOV.U32 R7, RZ, RZ, RZ ;  /* 0x000000ffff077224 */ /* 0x000fe200078e00ff */
[----:B0-----:R-:W-:-:S04]  /*14f0*/  ULEA UR14, UR6, UR5, 0x18 ;  /* 0x00000005060e7291 */ /* 0x001fc8000f8ec03f */
[----:B------:R-:W-:Y:S02]  /*1500*/  UIADD3 UR6, UR14, 0x24000, URZ ;  /* 0x000240000e067890 */ /* 0x000fe4000fffe03f */
[----:B------:R-:W-:Y:S02]  /*1510*/  USHF.R.U32.HI UR5, URZ, 0x4, UR14 ;  /* 0x000000043f057899 */ /* 0x000fe4000801160e */
[----:B------:R-:W-:Y:S02]  /*1520*/  USHF.R.U32.HI UR6, URZ, 0x4, UR6 ;  /* 0x000000043f067899 */ /* 0x000fe40008011606 */
[----:B------:R-:W-:Y:S02]  /*1530*/  ULOP3.LUT UR15, UR5, 0x3fff, URZ, 0xc0, !UPT ;  /* 0x00003fff050f7892 */ /* 0x000fe4000f8ec03f */
[----:B------:R-:W-:-:S12]  /*1540*/  ULOP3.LUT UR16, UR6, 0x3fff, URZ, 0xc0, !UPT ;  /* 0x00003fff06107892 */ /* 0x000fd8000f8ec03f */
.L_x_23:
[----:B------:R-:W-:-:S13]  /*1550*/  ISETP.NE.AND P1, PT, R11, 0x3, PT ;  /* 0x000000030b00780c */ /* 0x000fda0003f25270 */
[----:B------:R-:W-:Y:S05]  /*1560*/  @!P1 BRA `(.L_x_19) ;  /* 0x0000000000049947 */ /* 0x000fea0003800000 */
[----:B------:R-:W-:Y:S01]  /*1570*/  BPT.TRAP 0x1 ;  /* 0x000000040000795c */ /* 0x000fe20000300000 */
.L_x_19:
[----:B------:R-:W-:Y:S01]  /*1580*/  SHF.L.U32 R8, R10, 0x1f, RZ ;  /* 0x0000001f0a087819 */ /* 0x000fe200000006ff */
[----:B------:R-:W-:-:S12]  /*1590*/  ULEA UR5, UR4, UR14, 0x3 ;  /* 0x0000000e04057291 */ /* 0x000fd8000f8e183f */
.L_x_20:
[----:B0-----:R-:W-:-:S04]  /*15a0*/  IMAD.U32 R9, RZ, RZ, UR5 ;  /* 0x00000005ff097e24 */ /* 0x001fc8000f8e00ff */
[----:B------:R0:W1:Y:S03]  /*15b0*/  SYNCS.PHASECHK.TRANS64.TRYWAIT P0, [R9+URZ+0x36000], R8 ;  /* 0x03600008090075a7 */ /* 0x000066000800017f */
[----:B-1----:R-:W-:Y:S05]  /*15c0*/  @!P0 NANOSLEEP.SYNCS 0x989680 ;  /* 0x009896800000895d */ /* 0x002fea0003900000 */
[----:B------:R-:W1:Y:S02]  /*15d0*/  @!P0 SYNCS.PHASECHK.TRANS64 P0, [R9+URZ+0x36000], R8 ;  /* 0x03600008090085a7 */ /* 0x000e64000800007f */
[----:B-1----:R-:W-:Y:S05]  /*15e0*/  @!P0 BRA `(.L_x_20) ;  /* 0xfffffffc00ec8947 */ /* 0x002fea000383ffff */
[----:B------:R-:W-:Y:S01]  /*15f0*/  ULEA UR6, UR4, UR15, 0xa ;  /* 0x0000000f04067291 */ /* 0x000fe2000f8e503f */
[----:B------:R-:W-:Y:S01]  /*1600*/  WARPGROUP.ARRIVE ;  /* 0x00000000000079c5 */ /* 0x000fe20000000000 */
[----:B------:R-:W-:Y:S02]  /*1610*/  ULEA UR5, UR4, UR16, 0x9 ;  /* 0x0000001004057291 */ /* 0x000fe4000f8e483f */
[----:B------:R-:W-:Y:S01]  /*1620*/  UIADD3 UR7, UR6, 0x200, URZ ;  /* 0x0000020006077890 */ /* 0x000fe2000fffe03f */
[----:B------:R-:W-:Y:S02]  /*1630*/  UMOV UR11, 0x40000040 ;  /* 0x40000040000b7882 */ /* 0x000fe40000000000 */
[----:B------:R-:W-:Y:S01]  /*1640*/  UMOV UR8, UR6 ;  /* 0x0000000600087c82 */ /* 0x000fe20008000000 */
[----:B------:R-:W-:Y:S01]  /*1650*/  UMOV UR9, 0x40000040 ;  /* 0x4000004000097882 */ /* 0x000fe20000000000 */
[----:B------:R-:W-:Y:S02]  /*1660*/  UMOV UR10, UR5 ;  /* 0x00000005000a7c82 */ /* 0x000fe40008000000 */
[----:B------:R-:W-:Y:S01]  /*1670*/  HGMMA.64x64x16.F32.BF16 R56, gdesc[UR8].tnspA.tnspB, R56, UP0 ;  /* 0x60e00000083879f0 */ /* 0x000fe2000bf01838 */
[----:B------:R-:W-:Y:S01]  /*1680*/  UMOV UR8, UR7 ;  /* 0x0000000700087c82 */ /* 0x000fe20008000000 */
[----:B------:R-:W-:Y:S01]  /*1690*/  UMOV UR9, 0x40000040 ;  /* 0x4000004000097882 */ /* 0x000fe20000000000 */
[----:B------:R-:W-:Y:S01]  /*16a0*/  UIADD3 UR7, UR6, 0x280, URZ ;  /* 0x0000028006077890 */ /* 0x000fe2000fffe03f */
[----:B------:R-:W-:Y:S01]  /*16b0*/  HGMMA.64x64x16.F32.BF16 R24, gdesc[UR8].tnspA.tnspB, R24, UP0 ;  /* 0x60e00000081879f0 */ /* 0x000fe2000bf01818 */
[----:B------:R-:W-:-:S02]  /*16c0*/  UIADD3 UR10, UR5, 0x80, URZ ;  /* 0x00000080050a7890 */ /* 0x000fc4000fffe03f */
        /* <DEDUP_REMOVED lines=24> */
[----:B------:R-:W-:Y:S03]  /*1850*/  HGMMA.64x64x16.F32.BF16 R24, gdesc[UR8].tnspA.tnspB, R24, gsb0 ;  /* 0x60e00000081879f0 */ /* 0x000fe60008001818 */
[----:B------:R-:W-:Y:S02]  /*1860*/  WARPGROUP.DEPBAR.LE gsb0, 0x1 ;  /* 0x00008000000079c5 */ /* 0x000fe40000010100 */
[----:B------:R-:W-:Y:S05]  /*1870*/  @!P1 BRA `(.L_x_21) ;  /* 0x0000000000049947 */ /* 0x000fea0003800000 */
[----:B------:R-:W-:Y:S01]  /*1880*/  BPT.TRAP 0x1 ;  /* 0x000000040000795c */ /* 0x000fe20000300000 */
.L_x_21:
[----:B------:R-:W-:-:S13]  /*1890*/  ISETP.NE.AND P0, PT, R4, RZ, PT ;  /* 0x000000ff0400720c */ /* 0x000fda0003f05270 */
[----:B0-----:R-:W-:-:S05]  /*18a0*/  @P0 LEA R8, R7, UR14, 0x3 ;  /* 0x0000000e07080c11 */ /* 0x001fca000f8e18ff */
[----:B------:R-:W-:-:S05]  /*18b0*/  @P0 VIADD R9, R8, 0x36048 ;  /* 0x0003604808090836 */ /* 0x000fca0000000000 */
[----:B------:R-:W-:-:S04]  /*18c0*/  @P0 PRMT R9, R2, 0x654, R9 ;  /* 0x0000065402090816 */ /* 0x000fc80000000009 */
[----:B------:R0:W-:Y:S01]  /*18d0*/  @P0 SYNCS.ARRIVE.TRANS64.RED.A1T0 RZ, [R9+URZ], RZ ;  /* 0x000000ff09ff09a7 */ /* 0x0001e2000810043f */
[----:B------:R-:W-:-:S13]  /*18e0*/  ISETP.GT.U32.AND P0, PT, R3, 0x1, PT ;  /* 0x000000010300780c */ /* 0x000fda0003f04070 */
[----:B0-----:R-:W-:Y:S05]  /*18f0*/  @P0 BRA `(.L_x_22) ;  /* 0x0000000000040947 */ /* 0x001fea0003800000 */
[----:B------:R-:W-:Y:S01]  /*1900*/  BPT.TRAP 0x1 ;  /* 0x000000040000795c */ /* 0x000fe20000300000 */
.L_x_22:
[----:B------:R-:W-:Y:S01]  /*1910*/  UIADD3 UR4, UR4, 0x1, URZ ;  /* 0x0000000104047890 */ /* 0x000fe2000fffe03f */
[----:B------:R-:W-:Y:S01]  /*1920*/  ISETP.GT.AND P1, PT, R5, 0x1, PT ;  /* 0x000000010500780c */ /* 0x000fe20003f24270 */
[----:B------:R-:W-:Y:S02]  /*1930*/  VIADD R7, R7, 0x1 ;  /* 0x0000000107077836 */ /* 0x000fe40000000000 */
[----:B------:R-:W-:Y:S01]  /*1940*/  UISETP.NE.AND UP0, UPT, UR4, 0x9, UPT ;  /* 0x000000090400788c */ /* 0x000fe2000bf05270 */
[----:B------:R-:W-:Y:S02]  /*1950*/  VIADD R5, R5, 0xffffffff ;  /* 0xffffffff05057836 */ /* 0x000fe40000000000 */
[C---:B------:R-:W-:Y:S01]  /*1960*/  ISETP.NE.AND P0, PT, R7.reuse, 0x9, PT ;  /* 0x000000090700780c */ /* 0x040fe20003f05270 */
[----:B------:R-:W-:Y:S02]  /*1970*/  USEL UR5, URZ, 0x1, UP0 ;  /* 0x000000013f057887 */ /* 0x000fe40008000000 */
[----:B------:R-:W-:Y:S01]  /*1980*/  USEL UR4, UR4, URZ, UP0 ;  /* 0x0000003f04047287 */ /* 0x000fe20008000000 */
[----:B------:R-:W-:Y:S01]  /*1990*/  SEL R7, R7, RZ, P0 ;  /* 0x000000ff07077207 */ /* 0x000fe20000000000 */
[----:B------:R-:W-:-:S02]  /*19a0*/  UPLOP3.LUT UP0, UPT, UPT, UPT, UPT, 0x80, 0x0 ;  /* 0x000000000000789c */ /* 0x000fc40003f0f070 */
[----:B------:R-:W-:Y:S01]  /*19b0*/  LOP3.LUT R10, R10, UR5, RZ, 0x3c, !PT ;  /* 0x000000050a0a7c12 */ /* 0x000fe2000f8e3cff */
[----:B------:R-:W-:Y:S08]  /*19c0*/  @P1 BRA `(.L_x_23) ;  /* 0xfffffff800e01947 */ /* 0x000ff0000383ffff */
.L_x_18:
[----:B------:R-:W0:Y:S01]  /*19d0*/  LDC R5, c[0x0][0x290] ;  /* 0x0000a400ff057b82 */ /* 0x000e220000000800 */
[----:B------:R-:W-:Y:S02]  /*19e0*/  WARPGROUP.DEPBAR.LE gsb0, 0x0 ;  /* 0x00008000000079c5 */ /* 0x000fe40000010000 */
[----:B0-----:R-:W-:-:S13]  /*19f0*/  ISETP.GE.AND P0, PT, R5, 0x1, PT ;  /* 0x000000010500780c */ /* 0x001fda0003f06270 */
[----:B------:R-:W-:Y:S05]  /*1a00*/  @!P0 BRA `(.L_x_24) ;  /* 0x0000000000548947 */ /* 0x000fea0003800000 */
[----:B------:R-:W-:-:S04]  /*1a10*/  LOP3.LUT R5, R3, 0x1, RZ, 0xfc, !PT ;  /* 0x0000000103057812 */ /* 0x000fc800078efcff */
[----:B------:R-:W-:-:S13]  /*1a20*/  ISETP.NE.AND P0, PT, R5, 0x3, PT ;  /* 0x000000030500780c */ /* 0x000fda0003f05270 */
[----:B------:R-:W-:Y:S05]  /*1a30*/  @!P0 BRA `(.L_x_25) ;  /* 0x0000000000048947 */ /* 0x000fea0003800000 */
[----:B------:R-:W-:Y:S01]  /*1a40*/  BPT.TRAP 0x1 ;  /* 0x000000040000795c */ /* 0x000fe20000300000 */
.L_x_25:
[----:B------:R-:W-:Y:S01]  /*1a50*/  ISETP.NE.AND P0, PT, R4, RZ, PT ;  /* 0x000000ff0400720c */ /* 0x000fe20003f05270 */
[----:B------:R-:W-:Y:S01]  /*1a60*/  BSSY B0, `(.L_x_26) ;  /* 0x000000d000007945 */ /* 0x000fe20003800000 */
[----:B------:R-:W-:-:S11]  /*1a70*/  ISETP.GT.U32.AND P1, PT, R3, 0x1, PT ;  /* 0x000000010300780c */ /* 0x000fd60003f24070 */
[----:B------:R-:W-:Y:S05]  /*1a80*/  @!P0 BRA `(.L_x_27) ;  /* 0x0000000000288947 */ /* 0x000fea0003800000 */
[----:B------:R-:W0:Y:S01]  /*1a90*/  S2R R8, SR_CgaCtaId ;  /* 0x0000000000087919 */ /* 0x000e220000008800 */
[----:B------:R-:W-:Y:S01]  /*1aa0*/  IMAD.WIDE.U32 R4, R6, 0x38e38e39, RZ ;  /* 0x38e38e3906047825 */ /* 0x000fe200078e00ff */
[----:B------:R-:W-:-:S04]  /*1ab0*/  MOV R3, 0x400 ;  /* 0x0000040000037802 */ /* 0x000fc80000000f00 */
[----:B------:R-:W-:-:S05]  /*1ac0*/  SHF.R.U32.HI R5, RZ, 0x1, R5 ;  /* 0x00000001ff057819 */ /* 0x000fca0000011605 */
[----:B------:R-:W-:Y:S01]  /*1ad0*/  IMAD R6, R5, -0x9, R6 ;  /* 0xfffffff705067824 */ /* 0x000fe200078e0206 */
[----:B0-----:R-:W-:-:S05]  /*1ae0*/  LEA R3, R8, R3, 0x18 ;  /* 0x0000000308037211 */ /* 0x001fca00078ec0ff */
[----:B------:R-:W-:-:S04]  /*1af0*/  IMAD R6, R6, 0x8, R3 ;  /* 0x0000000806067824 */ /* 0x000fc800078e0203 */
[----:B------:R-:W-:-:S05]  /*1b00*/  VIADD R3, R6, 0x36048 ;  /* 0x0003604806037836 */ /* 0x000fca0000000000 */
[----:B------:R-:W-:-:S04]  /*1b10*/  PRMT R3, R2, 0x654, R3 ;  /* 0x0000065402037816 */ /* 0x000fc80000000003 */
[----:B------:R0:W-:Y:S03]  /*1b20*/  SYNCS.ARRIVE.TRANS64.RED.A1T0 RZ, [R3+URZ], RZ ;  /* 0x000000ff03ff79a7 */ /* 0x0001e6000810043f */
.L_x_27:
[----:B------:R-:W-:Y:S05]  /*1b30*/  BSYNC B0 ;  /* 0x0000000000007941 */ /* 0x000fea0003800000 */
.L_x_26:
[----:B------:R-:W-:Y:S05]  /*1b40*/  @P1 BRA `(.L_x_24) ;  /* 0x0000000000041947 */ /* 0x000fea0003800000 */
[----:B------:R-:W-:Y:S01]  /*1b50*/  BPT.TRAP 0x1 ;  /* 0x000000040000795c */ /* 0x000fe20000300000 */
.L_x_24:
[----:B------:R-:W0:Y:S01]  /*1b60*/  S2R R2, SR_TID.X ;  /* 0x0000000000027919 */ /* 0x000e220000002100 */
[----:B------:R-:W1:Y:S01]  /*1b70*/  LDC.64 R16, c[0x0][0x280] ;  /* 0x0000a000ff107b82 */ /* 0x000e620000000a00 */
[----:B------:R-:W-:Y:S01]  /*1b80*/  IMAD.SHL.U32 R95, R95, 0x40, RZ ;  /* 0x000000405f5f7824 */ /* 0x000fe200078e00ff */
[----:B------:R-:W-:Y:S01]  /*1b90*/  SHF.R.S32.HI R20, RZ, 0x1f, R94 ;  /* 0x0000001fff147819 */ /* 0x000fe2000001145e */
[----:B------:R-:W2:Y:S03]  /*1ba0*/  S2R R11, SR_CTAID.X ;  /* 0x00000000000b7919 */ /* 0x000ea60000002500 */
[----:B------:R-:W-:Y:S02]  /*1bb0*/  SHF.R.S32.HI R93, RZ, 0x1f, R95 ;  /* 0x0000001fff5d7819 */ /* 0x000fe4000001145f */
[----:B------:R-:W3:Y:S01]  /*1bc0*/  LDC.64 R14, c[0x0][0x5d0] ;  /* 0x00017400ff0e7b82 */ /* 0x000ee20000000a00 */
[----:B-1----:R-:W-:-:S02]  /*1bd0*/  ISETP.GE.AND P0, PT, R95, R17, PT ;  /* 0x000000115f00720c */ /* 0x002fc40003f06270 */
[----:B0-----:R-:W-:-:S04]  /*1be0*/  SHF.R.S32.HI R3, RZ, 0x1f, R2 ;  /* 0x0000001fff037819 */ /* 0x001fc80000011402 */
[----:B------:R-:W-:Y:S01]  /*1bf0*/  LEA.HI R3, R3, R2, RZ, 0x7 ;  /* 0x0000000203037211 */ /* 0x000fe200078f38ff */
[----:B--2---:R-:W-:-:S03]  /*1c00*/  IMAD.SHL.U32 R8, R11, 0x80, RZ ;  /* 0x000000800b087824 */ /* 0x004fc600078e00ff */
[----:B------:R-:W-:Y:S02]  /*1c10*/  LOP3.LUT R3, R3, 0xffffff80, RZ, 0xc0, !PT ;  /* 0xffffff8003037812 */ /* 0x000fe400078ec0ff */
[----:B------:R-:W-:-:S03]  /*1c20*/  ISETP.GE.OR P0, PT, R8, R16, P0 ;  /* 0x000000100800720c */ /* 0x000fc60000706670 */
[----:B------:R-:W-:-:S05]  /*1c30*/  IMAD.IADD R9, R2, 0x1, -R3 ;  /* 0x0000000102097824 */ /* 0x000fca00078e0a03 */
[----:B------:R-:W-:-:S04]  /*1c40*/  SHF.R.S32.HI R4, RZ, 0x1f, R9 ;  /* 0x0000001fff047819 */ /* 0x000fc80000011409 */
[----:B------:R-:W-:-:S04]  /*1c50*/  LEA.HI R3, R4, R9, RZ, 0x2 ;  /* 0x0000000904037211 */ /* 0x000fc800078f10ff */
[--C-:B------:R-:W-:Y:S02]  /*1c60*/  SHF.R.S32.HI R2, RZ, 0x2, R3.reuse ;  /* 0x00000002ff027819 */ /* 0x100fe40000011403 */
[----:B------:R-:W-:-:S04]  /*1c70*/  SHF.R.S32.HI R5, RZ, 0x1f, R3 ;  /* 0x0000001fff057819 */ /* 0x000fc80000011403 */
[----:B------:R-:W-:-:S04]  /*1c80*/  LEA.HI R5, R5, R2, RZ, 0x3 ;  /* 0x0000000205057211 */ /* 0x000fc800078f18ff */
[----:B------:R-:W-:-:S05]  /*1c90*/  LOP3.LUT R5, R5, 0xfffffff8, RZ, 0xc0, !PT ;  /* 0xfffffff805057812 */ /* 0x000fca00078ec0ff */
[----:B------:R-:W-:Y:S01]  /*1ca0*/  IMAD.IADD R2, R2, 0x1, -R5 ;  /* 0x0000000102027824 */ /* 0x000fe200078e0a05 */
[----:B------:R-:W-:Y:S02]  /*1cb0*/  LEA.HI R5, R4, R9, RZ, 0x5 ;  /* 0x0000000904057211 */ /* 0x000fe400078f28ff */
[----:B------:R-:W-:Y:S02]  /*1cc0*/  LOP3.LUT R4, R3, 0xfffffffc, RZ, 0xc0, !PT ;  /* 0xfffffffc03047812 */ /* 0x000fe400078ec0ff */
[----:B------:R-:W-:Y:S02]  /*1cd0*/  SHF.R.S32.HI R3, RZ, 0x1f, R2 ;  /* 0x0000001fff037819 */ /* 0x000fe40000011402 */
[----:B------:R-:W-:Y:S01]  /*1ce0*/  SHF.R.S32.HI R7, RZ, 0x5, R5 ;  /* 0x00000005ff077819 */ /* 0x000fe20000011405 */
[----:B------:R-:W-:-:S04]  /*1cf0*/  IMAD.IADD R6, R9, 0x1, -R4 ;  /* 0x0000000109067824 */ /* 0x000fc800078e0a04 */
[----:B------:R-:W-:-:S04]  /*1d00*/  IMAD.WIDE R90, R7, 0x10, R2 ;  /* 0x00000010075a7825 */ /* 0x000fc800078e0202 */
[----:B------:R-:W-:Y:S02]  /*1d10*/  IMAD.SHL.U32 R10, R6, 0x2, RZ ;  /* 0x00000002060a7824 */ /* 0x000fe400078e00ff */
[----:B------:R-:W-:-:S03]  /*1d20*/  IMAD.WIDE R90, R11, 0x80, R90 ;  /* 0x000000800b5a7825 */ /* 0x000fc600078e025a */
[--C-:B------:R-:W-:Y:S01]  /*1d30*/  SHF.R.S32.HI R11, RZ, 0x1f, R10.reuse ;  /* 0x0000001fff0b7819 */ /* 0x100fe2000001140a */
[-C--:B---3--:R-:W-:Y:S02]  /*1d40*/  IMAD R9, R91, R14.reuse, RZ ;  /* 0x0000000e5b097224 */ /* 0x088fe400078e02ff */
[----:B------:R-:W-:Y:S01]  /*1d50*/  IMAD.WIDE.U32 R4, R90, R14, R10 ;  /* 0x0000000e5a047225 */ /* 0x000fe200078e000a */
[----:B------:R-:W-:Y:S06]  /*1d60*/  @P0 EXIT ;  /* 0x000000000000094d */ /* 0x000fec0003800000 */
[----:B------:R-:W-:Y:S01]  /*1d70*/  ULDC.64 UR6, c[0x0][0x288] ;  /* 0x0000a20000067ab9 */ /* 0x000fe20000000a00 */
[----:B------:R-:W-:Y:S01]  /*1d80*/  IMAD R9, R90, R15, R9 ;  /* 0x0000000f5a097224 */ /* 0x000fe200078e0209 */
[----:B------:R-:W-:Y:S01]  /*1d90*/  ISETP.GE.AND P0, PT, R21, UR6, PT ;  /* 0x0000000615007c0c */ /* 0x000fe2000bf06270 */
[----:B------:R-:W-:Y:S01]  /*1da0*/  ULDC.64 UR4, c[0x0][0x5e0] ;  /* 0x0001780000047ab9 */ /* 0x000fe20000000a00 */
[----:B------:R-:W-:Y:S01]  /*1db0*/  IADD3 R4, P1, R95, R4, RZ ;  /* 0x000000045f047210 */ /* 0x000fe20007f3e0ff */
[----:B------:R-:W-:Y:S01]  /*1dc0*/  IMAD R7, R7, -0x10, -R8 ;  /* 0xfffffff007077824 */ /* 0x000fe200078e0a08 */
[----:B------:R-:W-:Y:S01]  /*1dd0*/  ISETP.GE.OR P0, PT, R94, UR7, P0 ;  /* 0x000000075e007c0c */ /* 0x000fe20008706670 */
[----:B------:R-:W-:Y:S01]  /*1de0*/  IMAD R3, R20, UR4, RZ ;  /* 0x0000000414037c24 */ /* 0x000fe2000f8e02ff */
[----:B------:R-:W-:Y:S01]  /*1df0*/  IADD3.X R5, R93, R5, R9, P1, !PT ;  /* 0x000000055d057210 */ /* 0x000fe20000ffe409 */
[----:B------:R-:W-:Y:S01]  /*1e00*/  ULDC.64 UR6, c[0x0][0x5d8] ;  /* 0x0001760000067ab9 */ /* 0x000fe20000000a00 */
[----:B------:R-:W-:Y:S01]  /*1e10*/  SHF.R.S32.HI R8, RZ, 0x1f, R21 ;  /* 0x0000001fff087819 */ /* 0x000fe20000011415 */
[C---:B------:R-:W-:Y:S01]  /*1e20*/  IMAD R3, R94.reuse, UR5, R3 ;  /* 0x000000055e037c24 */ /* 0x040fe2000f8e0203 */
[----:B------:R-:W-:Y:S01]  /*1e30*/  IADD3 R16, R7, R16, -R2 ;  /* 0x0000001007107210 */ /* 0x000fe20007ffe802 */
[----:B------:R-:W-:-:S04]  /*1e40*/  IMAD.WIDE.U32 R4, R94, UR4, R4 ;  /* 0x000000045e047c25 */ /* 0x000fc8000f8e0004 */
[----:B------:R-:W-:Y:S02]  /*1e50*/  IMAD R2, R8, UR6, RZ ;  /* 0x0000000608027c24 */ /* 0x000fe4000f8e02ff */
[----:B------:R-:W-:Y:S02]  /*1e60*/  IMAD R6, R6, -0x2, R17 ;  /* 0xfffffffe06067824 */ /* 0x000fe400078e0211 */
[----:B------:R-:W-:Y:S01]  /*1e70*/  IMAD.IADD R13, R5, 0x1, R3 ;  /* 0x00000001050d7824 */ /* 0x000fe200078e0203 */
[----:B------:R-:W-:Y:S06]  /*1e80*/  @P0 EXIT ;  /* 0x000000000000094d */ /* 0x000fec0003800000 */
[----:B----45:R-:W-:Y:S01]  /*1e90*/  FSETP.NEU.AND P1, PT, R18, RZ, PT ;  /* 0x000000ff1200720b */ /* 0x030fe20003f2d000 */
[----:B------:R-:W-:Y:S01]  /*1ea0*/  IMAD.IADD R17, R6, 0x1, -R95 ;  /* 0x0000000106117824 */ /* 0x000fe200078e0a5f */
[----:B------:R-:W-:Y:S01]  /*1eb0*/  ULDC.64 UR4, c[0x0][0x5b8] ;  /* 0x00016e0000047ab9 */ /* 0x000fe20000000a00 */
[----:B------:R-:W-:Y:S01]  /*1ec0*/  IMAD.MOV.U32 R12, RZ, RZ, R4 ;  /* 0x000000ffff0c7224 */ /* 0x000fe200078e0004 */
[--C-:B------:R-:W-:Y:S01]  /*1ed0*/  SHF.L.U64.HI R19, R14, 0x6, R15.reuse ;  /* 0x000000060e137819 */ /* 0x100fe2000001020f */
[----:B------:R-:W-:Y:S01]  /*1ee0*/  IMAD R3, R21, UR7, R2 ;  /* 0x0000000715037c24 */ /* 0x000fe2000f8e0202 */
[----:B------:R-:W-:Y:S01]  /*1ef0*/  ISETP.GT.AND P6, PT, R17, RZ, PT ;  /* 0x000000ff1100720c */ /* 0x000fe20003fc4270 */
[----:B------:R-:W-:Y:S01]  /*1f00*/  IMAD R2, R8, UR4, RZ ;  /* 0x0000000408027c24 */ /* 0x000fe2000f8e02ff */
[----:B------:R-:W-:Y:S01]  /*1f10*/  SHF.L.U64.HI R15, R14, 0x3, R15 ;  /* 0x000000030e0f7819 */ /* 0x000fe2000001020f */
[----:B------:R-:W-:Y:S01]  /*1f20*/  IMAD.WIDE.U32 R12, R21, UR6, R12 ;  /* 0x00000006150c7c25 */ /* 0x000fe2000f8e000c */
[----:B------:R-:W-:-:S03]  /*1f30*/  ISETP.GT.AND P0, PT, R16, RZ, P6 ;  /* 0x000000ff1000720c */ /* 0x000fc60003704270 */
[----:B------:R-:W-:Y:S02]  /*1f40*/  IMAD R23, R21, UR5, R2 ;  /* 0x0000000515177c24 */ /* 0x000fe4000f8e0202 */
[C---:B------:R-:W-:Y:S02]  /*1f50*/  IMAD.SHL.U32 R92, R14.reuse, 0x40, RZ ;  /* 0x000000400e5c7824 */ /* 0x040fe400078e00ff */
[----:B------:R-:W-:Y:S02]  /*1f60*/  IMAD.SHL.U32 R14, R14, 0x8, RZ ;  /* 0x000000080e0e7824 */ /* 0x000fe400078e00ff */
[----:B------:R-:W-:Y:S01]  /*1f70*/  IMAD.IADD R3, R13, 0x1, R3 ;  /* 0x000000010d037824 */ /* 0x000fe200078e0203 */
[----:B------:R-:W-:Y:S06]  /*1f80*/  @!P1 BRA `(.L_x_28) ;  /* 0x0000003400489947 */ /* 0x000fec0003800000 */
[----:B------:R-:W-:Y:S01]  /*1f90*/  IADD3 R4, P1, R95, R10, RZ ;  /* 0x0000000a5f047210 */ /* 0x000fe20007f3e0ff */
[----:B------:R-:W-:Y:S01]  /*1fa0*/  ULDC.64 UR6, c[0x0][0x5c0] ;  /* 0x0001700000067ab9 */ /* 0x000fe20000000a00 */
[----:B------:R-:W-:Y:S01]  /*1fb0*/  ULDC.64 UR8, c[0x0][0x5b0] ;  /* 0x00016c0000087ab9 */ /* 0x000fe20000000a00 */
[----:B------:R-:W-:Y:S01]  /*1fc0*/  IMAD R7, R20, UR6, RZ ;  /* 0x0000000614077c24 */ /* 0x000fe2000f8e02ff */
[----:B------:R-:W-:Y:S01]  /*1fd0*/  ULDC.64 UR10, c[0x0][0x5a8] ;  /* 0x00016a00000a7ab9 */ /* 0x000fe20000000a00 */
[----:B------:R-:W-:Y:S02]  /*1fe0*/  IMAD.X R5, R93, 0x1, R11, P1 ;  /* 0x000000015d057824 */ /* 0x000fe400008e060b */
[C---:B------:R-:W-:Y:S02]  /*1ff0*/  IMAD R96, R94.reuse, UR7, R7 ;  /* 0x000000075e607c24 */ /* 0x040fe4000f8e0207 */
[----:B------:R-:W-:-:S04]  /*2000*/  IMAD.WIDE.U32 R4, R94, UR6, R4 ;  /* 0x000000065e047c25 */ /* 0x000fc8000f8e0004 */
[----:B------:R-:W-:Y:S02]  /*2010*/  IMAD.IADD R5, R5, 0x1, R96 ;  /* 0x0000000105057824 */ /* 0x000fe400078e0260 */
[----:B------:R-:W-:Y:S02]  /*2020*/  IMAD R97, R91, UR8, RZ ;  /* 0x000000085b617c24 */ /* 0x000fe4000f8e02ff */
[----:B------:R-:W-:-:S04]  /*2030*/  IMAD.WIDE.U32 R8, R21, UR4, R4 ;  /* 0x0000000415087c25 */ /* 0x000fc8000f8e0004 */
[----:B------:R-:W-:Y:S02]  /*2040*/  IMAD.IADD R7, R23, 0x1, R9 ;  /* 0x0000000117077824 */ /* 0x000fe400078e0209 */
[----:B------:R-:W-:Y:S02]  /*2050*/  IMAD.MOV.U32 R6, RZ, RZ, R8 ;  /* 0x000000ffff067224 */ /* 0x000fe400078e0008 */
[C---:B------:R-:W-:Y:S02]  /*2060*/  IMAD R97, R90.reuse, UR9, R97 ;  /* 0x000000095a617c24 */ /* 0x040fe4000f8e0261 */
[----:B------:R-:W-:-:S04]  /*2070*/  IMAD.WIDE.U32 R4, R90, UR8, R6 ;  /* 0x000000085a047c25 */ /* 0x000fc8000f8e0006 */
[----:B------:R-:W-:Y:S01]  /*2080*/  IMAD.IADD R5, R5, 0x1, R97 ;  /* 0x0000000105057824 */ /* 0x000fe200078e0261 */
[----:B------:R-:W-:-:S04]  /*2090*/  LEA R88, P1, R4, UR10, 0x1 ;  /* 0x0000000a04587c11 */ /* 0x000fc8000f8208ff */
[----:B------:R-:W-:-:S05]  /*20a0*/  LEA.HI.X R89, R4, UR11, R5, 0x1, P1 ;  /* 0x0000000b04597c11 */ /* 0x000fca00088f0c05 */
[----:B------:R0:W2:Y:S01]  /*20b0*/  @P0 LDG.E.LTC128B.U16 R13, desc[UR12][R88.64] ;  /* 0x0000000c580d0981 */ /* 0x0000a2000c1e1520 */
[----:B------:R-:W-:Y:S01]  /*20c0*/  IMAD.WIDE.U32 R20, R21, UR4, RZ ;  /* 0x0000000415147c25 */ /* 0x000fe2000f8e00ff */
[----:B------:R-:W-:Y:S01]  /*20d0*/  ULDC.64 UR4, c[0x0][0x5c8] ;  /* 0x0001720000047ab9 */ /* 0x000fe20000000a00 */
[----:B------:R-:W-:Y:S01]  /*20e0*/  ISETP.GT.AND P4, PT, R17, 0x1, PT ;  /* 0x000000011100780c */ /* 0x000fe20003f84270 */
[----:B------:R-:W-:Y:S01]  /*20f0*/  BSSY B0, `(.L_x_29) ;  /* 0x0000017000007945 */ /* 0x000fe20003800000 */
[----:B------:R-:W-:Y:S02]  /*2100*/  IMAD.IADD R23, R21, 0x1, R23 ;  /* 0x0000000115177824 */ /* 0x000fe400078e0217 */
[----:B------:R-:W-:Y:S01]  /*2110*/  IMAD.MOV.U32 R22, RZ, RZ, R20 ;  /* 0x000000ffff167224 */ /* 0x000fe200078e0014 */
[----:B------:R-:W-:-:S03]  /*2120*/  P2R R98, PR, RZ, 0x10 ;  /* 0x00000010ff627803 */ /* 0x000fc60000000000 */
[----:B------:R-:W-:-:S04]  /*2130*/  IMAD.WIDE.U32 R4, R90, UR8, R22 ;  /* 0x000000085a047c25 */ /* 0x000fc8000f8e0016 */
[----:B------:R-:W-:Y:S02]  /*2140*/  IMAD.IADD R5, R97, 0x1, R5 ;  /* 0x0000000161057824 */ /* 0x000fe400078e0205 */
[----:B------:R-:W-:-:S04]  /*2150*/  IMAD.WIDE.U32 R4, R94, UR6, R4 ;  /* 0x000000065e047c25 */ /* 0x000fc8000f8e0004 */
[----:B------:R-:W-:Y:S01]  /*2160*/  IMAD.IADD R2, R96, 0x1, R5 ;  /* 0x0000000160027824 */ /* 0x000fe200078e0205 */
[----:B0-----:R-:W-:Y:S02]  /*2170*/  IADD3 R88, P2, P3, R95, R4, R10 ;  /* 0x000000045f587210 */ /* 0x001fe40007b5e00a */
[C---:B------:R-:W-:Y:S02]  /*2180*/  LEA R4, P1, R12.reuse, UR4, 0x1 ;  /* 0x000000040c047c11 */ /* 0x040fe4000f8208ff */
[----:B------:R-:W-:Y:S02]  /*2190*/  IADD3.X R89, R93, R2, R11, P2, P3 ;  /* 0x000000025d597210 */ /* 0x000fe400017e640b */
[----:B------:R-:W-:Y:S02]  /*21a0*/  LEA.HI.X R5, R12, UR5, R3, 0x1, P1 ;  /* 0x000000050c057c11 */ /* 0x000fe400088f0c03 */
[----:B------:R-:W-:Y:S02]  /*21b0*/  ISETP.GT.AND P1, PT, R16, RZ, P4 ;  /* 0x000000ff1000720c */ /* 0x000fe40002724270 */
[----:B------:R-:W-:-:S04]  /*21c0*/  LEA R2, P2, R88, UR10, 0x1 ;  /* 0x0000000a58027c11 */ /* 0x000fc8000f8408ff */
[----:B------:R-:W-:Y:S01]  /*21d0*/  LEA.HI.X R3, R88, UR11, R89, 0x1, P2 ;  /* 0x0000000b58037c11 */ /* 0x000fe200090f0c59 */
[----:B--2---:R-:W-:-:S04]  /*21e0*/  IMAD.U32 R99, R13, 0x10000, RZ ;  /* 0x000100000d637824 */ /* 0x004fc800078e00ff */
[----:B------:R-:W-:-:S04]  /*21f0*/  FMUL R99, R99, R18 ;  /* 0x0000001263637220 */ /* 0x000fc80000400000 */
[----:B------:R-:W-:Y:S01]  /*2200*/  FFMA R99, R56, R0, R99 ;  /* 0x0000000038637223 */ /* 0x000fe20000000063 */
[----:B------:R-:W-:-:S04]  /*2210*/  PRMT R56, R13, 0x7610, R56 ;  /* 0x000076100d387816 */ /* 0x000fc80000000038 */
[----:B------:R-:W-:-:S05]  /*2220*/  F2FP.BF16.F32.PACK_AB R99, RZ, R99 ;  /* 0x00000063ff63723e */ /* 0x000fca00000010ff */
[----:B------:R0:W-:Y:S01]  /*2230*/  @P0 STG.E.U16 desc[UR12][R4.64], R99 ;  /* 0x0000006304000986 */ /* 0x0001e2000c10150c */
[----:B------:R-:W-:Y:S05]  /*2240*/  @!P1 BRA `(.L_x_30) ;  /* 0x0000000000049947 */ /* 0x000fea0003800000 */
[----:B------:R1:W5:Y:S02]  /*2250*/  LDG.E.LTC128B.U16 R56, desc[UR12][R2.64+0x2] ;  /* 0x0000020c02387981 */ /* 0x000364000c1e1520 */
.L_x_30:
[----:B------:R-:W-:Y:S05]  /*2260*/  BSYNC B0 ;  /* 0x0000000000007941 */ /* 0x000fea0003800000 */
.L_x_29:
[----:B------:R-:W-:Y:S01]  /*2270*/  USHF.L.U32 UR4, UR8, 0x3, URZ ;  /* 0x0000000308047899 */ /* 0x000fe2000800063f */
[----:B-----5:R-:W-:Y:S01]  /*2280*/  IMAD.U32 R13, R56, 0x10000, RZ ;  /* 0x00010000380d7824 */ /* 0x020fe200078e00ff */
[----:B------:R-:W-:Y:S01]  /*2290*/  USHF.L.U64.HI UR5, UR8, 0x3, UR9 ;  /* 0x0000000308057899 */ /* 0x000fe20008010209 */
[----:B------:R-:W-:Y:S02]  /*22a0*/  ISETP.GT.AND P0, PT, R16, 0x8, P6 ;  /* 0x000000081000780c */ /* 0x000fe40003704270 */
[----:B------:R-:W-:Y:S01]  /*22b0*/  FMUL R100, R13, R18 ;  /* 0x000000120d647220 */ /* 0x000fe20000400000 */
[----:B------:R-:W-:Y:S02]  /*22c0*/  IMAD.U32 R88, RZ, RZ, UR4 ;  /* 0x00000004ff587e24 */ /* 0x000fe4000f8e00ff */
[----:B------:R-:W-:Y:S02]  /*22d0*/  IMAD.U32 R89, RZ, RZ, UR5 ;  /* 0x00000005ff597e24 */ /* 0x000fe4000f8e00ff */
[----:B------:R-:W-:Y:S01]  /*22e0*/  FFMA R100, R57, R0, R100 ;  /* 0x0000000039647223 */ /* 0x000fe20000000064 */
[----:B------:R-:W-:-:S04]  /*22f0*/  IMAD.WIDE.U32 R12, R90, UR8, R88 ;  /* 0x000000085a0c7c25 */ /* 0x000fc8000f8e0058 */
[----:B------:R-:W-:Y:S01]  /*2300*/  F2FP.BF16.F32.PACK_AB R57, RZ, R100 ;  /* 0x00000064ff39723e */ /* 0x000fe200000010ff */
[----:B------:R-:W-:Y:S01]  /*2310*/  IMAD.IADD R97, R97, 0x1, R13 ;  /* 0x0000000161617824 */ /* 0x000fe200078e020d */
[----:B------:R-:W-:Y:S02]  /*2320*/  IADD3 R13, P2, R8, R12, RZ ;  /* 0x0000000c080d7210 */ /* 0x000fe40007f5e0ff */
[----:B0-----:R-:W-:-:S03]  /*2330*/  PRMT R99, R57, 0x7610, R99 ;  /* 0x0000761039637816 */ /* 0x001fc60000000063 */
[----:B------:R-:W-:Y:S01]  /*2340*/  IMAD.X R102, R97, 0x1, R7, P2 ;  /* 0x0000000161667824 */ /* 0x000fe200010e0607 */
[C---:B------:R-:W-:Y:S01]  /*2350*/  LEA R100, P2, R13.reuse, UR10, 0x1 ;  /* 0x0000000a0d647c11 */ /* 0x040fe2000f8408ff */
[----:B------:R0:W-:Y:S03]  /*2360*/  @P1 STG.E.U16 desc[UR12][R4.64+0x2], R99 ;  /* 0x0000026304001986 */ /* 0x0001e6000c10150c */
[----:B------:R-:W-:-:S05]  /*2370*/  LEA.HI.X R101, R13, UR11, R102, 0x1, P2 ;  /* 0x0000000b0d657c11 */ /* 0x000fca00090f0c66 */
[----:B------:R-:W2:Y:S01]  /*2380*/  @P0 LDG.E.LTC128B.U16 R56, desc[UR12][R100.64] ;  /* 0x0000000c64380981 */ /* 0x000ea2000c1e1520 */
[----:B------:R-:W-:Y:S01]  /*2390*/  IADD3 R12, P1, R20, R12, RZ ;  /* 0x0000000c140c7210 */ /* 0x000fe20007f3e0ff */
[----:B------:R-:W-:Y:S01]  /*23a0*/  BSSY B0, `(.L_x_31) ;  /* 0x0000014000007945 */ /* 0x000fe20003800000 */
[----:B0-----:R-:W-:-:S03]  /*23b0*/  SHF.L.U64.HI R99, R14, 0x1, R15 ;  /* 0x000000010e637819 */ /* 0x001fc6000001020f */
[----:B------:R-:W-:Y:S02]  /*23c0*/  IMAD.X R13, R97, 0x1, R23, P1 ;  /* 0x00000001610d7824 */ /* 0x000fe400008e0617 */
[----:B------:R-:W-:Y:S02]  /*23d0*/  IMAD.SHL.U32 R97, R14, 0x2, RZ ;  /* 0x000000020e617824 */ /* 0x000fe400078e00ff */
[----:B------:R-:W-:-:S03]  /*23e0*/  IMAD.WIDE.U32 R12, R94, UR6, R12 ;  /* 0x000000065e0c7c25 */ /* 0x000fc6000f8e000c */
[----:B------:R-:W-:Y:S01]  /*23f0*/  IADD3 R14, P1, R97, R4, RZ ;  /* 0x00000004610e7210 */ /* 0x000fe20007f3e0ff */
[----:B------:R-:W-:Y:S01]  /*2400*/  IMAD.IADD R102, R96, 0x1, R13 ;  /* 0x0000000160667824 */ /* 0x000fe200078e020d */
[----:B------:R-:W-:-:S03]  /*2410*/  IADD3 R13, P2, P3, R95, R12, R10 ;  /* 0x0000000c5f0d7210 */ /* 0x000fc60007b5e00a */
[----:B------:R-:W-:Y:S02]  /*2420*/  IMAD.X R15, R99, 0x1, R5, P1 ;  /* 0x00000001630f7824 */ /* 0x000fe400008e0605 */
[----:B--2---:R-:W-:-:S04]  /*2430*/  IMAD.U32 R57, R56, 0x10000, RZ ;  /* 0x0001000038397824 */ /* 0x004fc800078e00ff */
[----:B------:R-:W-:-:S04]  /*2440*/  FMUL R57, R57, R18 ;  /* 0x0000001239397220 */ /* 0x000fc80000400000 */
[----:B------:R-:W-:Y:S01]  /*2450*/  FFMA R57, R58, R0, R57 ;  /* 0x000000003a397223 */ /* 0x000fe20000000039 */
[----:B------:R-:W-:Y:S02]  /*2460*/  IADD3.X R58, R93, R102, R11, P2, P3 ;  /* 0x000000665d3a7210 */ /* 0x000fe400017e640b */
[----:B------:R-:W-:Y:S02]  /*2470*/  ISETP.GT.AND P2, PT, R16, 0x8, P4 ;  /* 0x000000081000780c */ /* 0x000fe40002744270 */
[----:B------:R-:W-:Y:S02]  /*2480*/  F2FP.BF16.F32.PACK_AB R57, RZ, R57 ;  /* 0x00000039ff39723e */ /* 0x000fe400000010ff */
[----:B------:R-:W-:-:S03]  /*2490*/  LEA R12, P3, R13, UR10, 0x1 ;  /* 0x0000000a0d0c7c11 */ /* 0x000fc6000f8608ff */
[----:B------:R0:W-:Y:S01]  /*24a0*/  @P0 STG.E.U16 desc[UR12][R14.64], R57 ;  /* 0x000000390e000986 */ /* 0x0001e2000c10150c */
[----:B------:R-:W-:-:S05]  /*24b0*/  LEA.HI.X R13, R13, UR11, R58, 0x1, P3 ;  /* 0x0000000b0d0d7c11 */ /* 0x000fca00098f0c3a */
[----:B------:R-:W-:Y:S05]  /*24c0*/  @!P2 BRA `(.L_x_32) ;  /* 0x000000000004a947 */ /* 0x000fea0003800000 */
[----:B------:R2:W5:Y:S02]  /*24d0*/  LDG.E.LTC128B.U16 R56, desc[UR12][R12.64+0x2] ;  /* 0x0000020c0c387981 */ /* 0x000564000c1e1520 */
.L_x_32:
[----:B------:R-:W-:Y:S05]  /*24e0*/  BSYNC B0 ;  /* 0x0000000000007941 */ /* 0x000fea0003800000 */
.L_x_31:
[----:B0----5:R-:W-:Y:S01]  /*24f0*/  IMAD.U32 R57, R56, 0x10000, RZ ;  /* 0x0001000038397824 */ /* 0x021fe200078e00ff */
[----:B------:R-:W-:Y:S01]  /*2500*/  ISETP.GT.AND P4, PT, R17, 0x8, PT ;  /* 0x000000081100780c */ /* 0x000fe20003f84270 */
[----:B------:R-:W-:Y:S02]  /*2510*/  BSSY B0, `(.L_x_33) ;  /* 0x0000009000007945 */ /* 0x000fe40003800000 */
[----:B------:R-:W-:Y:S01]  /*2520*/  FMUL R58, R57, R18 ;  /* 0x00000012393a7220 */ /* 0x000fe20000400000 */
[----:B------:R-:W-:Y:S02]  /*2530*/  ISETP.GT.AND P0, PT, R16, RZ, P4 ;  /* 0x000000ff1000720c */ /* 0x000fe40002704270 */
[----:B------:R-:W-:Y:S01]  /*2540*/  P2R R100, PR, RZ, 0x10 ;  /* 0x00000010ff647803 */ /* 0x000fe20000000000 */
[----:B------:R-:W-:-:S05]  /*2550*/  FFMA R58, R59, R0, R58 ;  /* 0x000000003b3a7223 */ /* 0x000fca000000003a */
[----:B------:R-:W-:-:S05]  /*2560*/  F2FP.BF16.F32.PACK_AB R58, RZ, R58 ;  /* 0x0000003aff3a723e */ /* 0x000fca00000010ff */
[----:B------:R0:W-:Y:S01]  /*2570*/  @P2 STG.E.U16 desc[UR12][R14.64+0x2], R58 ;  /* 0x0000023a0e002986 */ /* 0x0001e2000c10150c */
[----:B------:R-:W-:Y:S05]  /*2580*/  @!P0 BRA `(.L_x_34) ;  /* 0x0000000000048947 */ /* 0x000fea0003800000 */
[----:B------:R3:W5:Y:S02]  /*2590*/  LDG.E.LTC128B.U16 R56, desc[UR12][R2.64+0x10] ;  /* 0x0000100c02387981 */ /* 0x000764000c1e1520 */
.L_x_34:
[----:B------:R-:W-:Y:S05]  /*25a0*/  BSYNC B0 ;  /* 0x0000000000007941 */ /* 0x000fea0003800000 */
.L_x_33:
[----:B-----5:R-:W-:Y:S01]  /*25b0*/  IMAD.U32 R57, R56, 0x10000, RZ ;  /* 0x0001000038397824 */ /* 0x020fe200078e00ff */
        /* <DEDUP_REMOVED lines=10> */
.L_x_36:
[----:B------:R-:W-:Y:S05]  /*2660*/  BSYNC B0 ;  /* 0x0000000000007941 */ /* 0x000fea0003800000 */
.L_x_35:
[----:B----45:R-:W-:Y:S01]  /*2670*/  IMAD.U32 R57, R56, 0x10000, RZ ;  /* 0x0001000038397824 */ /* 0x030fe200078e00ff */
[----:B------:R-:W-:Y:S01]  /*2680*/  IADD3 R59, P0, R90, 0x40, RZ ;  /* 0x000000405a3b7810 */ /* 0x000fe20007f1e0ff */
[----:B------:R-:W-:Y:S02]  /*2690*/  BSSY B0, `(.L_x_37) ;  /* 0x000000c000007945 */ /* 0x000fe40003800000 */
[----:B0-----:R-:W-:Y:S02]  /*26a0*/  FMUL R58, R57, R18 ;  /* 0x00000012393a7220 */ /* 0x001fe40000400000 */
[----:B------:R-:W-:Y:S01]  /*26b0*/  IMAD.X R90, RZ, RZ, R91, P0 ;  /* 0x000000ffff5a7224 */ /* 0x000fe200000e065b */
[----:B------:R-:W-:Y:S01]  /*26c0*/  ISETP.GT.AND P0, PT, R16, 0x8, P4 ;  /* 0x000000081000780c */ /* 0x000fe20002704270 */
[----:B------:R-:W-:-:S05]  /*26d0*/  FFMA R58, R61, R0, R58 ;  /* 0x000000003d3a7223 */ /* 0x000fca000000003a */
[----:B------:R-:W-:-:S04]  /*26e0*/  F2FP.BF16.F32.PACK_AB R58, RZ, R58 ;  /* 0x0000003aff3a723e */ /* 0x000fc800000010ff */
[----:B------:R-:W-:Y:S01]  /*26f0*/  PRMT R57, R58, 0x7610, R57 ;  /* 0x000076103a397816 */ /* 0x000fe20000000039 */
[----:B------:R-:W-:Y:S01]  /*2700*/  IMAD R58, R90, UR8, RZ ;  /* 0x000000085a3a7c24 */ /* 0x000fe2000f8e02ff */
[----:B------:R-:W-:-:S03]  /*2710*/  PRMT R90, R56, 0x7610, R90 ;  /* 0x00007610385a7816 */ /* 0x000fc6000000005a */
[----:B------:R0:W-:Y:S01]  /*2720*/  @P1 STG.E.U16 desc[UR12][R4.64+0x12], R57 ;  /* 0x0000123904001986 */ /* 0x0001e2000c10150c */
[----:B------:R-:W-:Y:S05]  /*2730*/  @!P0 BRA `(.L_x_38) ;  /* 0x0000000000048947 */ /* 0x000fea0003800000 */
[----:B------:R4:W5:Y:S02]  /*2740*/  LDG.E.LTC128B.U16 R90, desc[UR12][R12.64+0x10] ;  /* 0x0000100c0c5a7981 */ /* 0x000964000c1e1520 */
.L_x_38:
[----:B------:R-:W-:Y:S05]  /*2750*/  BSYNC B0 ;  /* 0x0000000000007941 */ /* 0x000fea0003800000 */
.L_x_37:
[----:B0----5:R-:W-:Y:S01]  /*2760*/  IMAD.U32 R57, R90, 0x10000, RZ ;  /* 0x000100005a397824 */ /* 0x021fe200078e00ff */
[----:B------:R-:W-:Y:S01]  /*2770*/  ISETP.GT.AND P1, PT, R16, 0x8, P3 ;  /* 0x000000081000780c */ /* 0x000fe20001f24270 */
[----:B------:R-:W-:Y:S01]  /*2780*/  IMAD R21, R59, UR9, R58 ;  /* 0x000000093b157c24 */ /* 0x000fe2000f8e023a */
[----:B------:R-:W-:Y:S01]  /*2790*/  BSSY B0, `(.L_x_39) ;  /* 0x0000012000007945 */ /* 0x000fe20003800000 */
[----:B------:R-:W-:Y:S01]  /*27a0*/  FMUL R57, R57, R18 ;  /* 0x0000001239397220 */ /* 0x000fe20000400000 */
[----:B------:R-:W-:-:S04]  /*27b0*/  IMAD.WIDE.U32 R60, R59, UR8, R22 ;  /* 0x000000083b3c7c25 */ /* 0x000fc8000f8e0016 */
[----:B------:R-:W-:Y:S01]  /*27c0*/  FFMA R62, R62, R0, R57 ;  /* 0x000000003e3e7223 */ /* 0x000fe20000000039 */
[----:B------:R-:W-:-:S04]  /*27d0*/  IMAD.WIDE.U32 R56, R59, UR8, R88 ;  /* 0x000000083b387c25 */ /* 0x000fc8000f8e0058 */
[C---:B------:R-:W-:Y:S01]  /*27e0*/  IMAD.IADD R61, R21.reuse, 0x1, R61 ;  /* 0x00000001153d7824 */ /* 0x040fe200078e023d */
[----:B------:R-:W-:Y:S01]  /*27f0*/  F2FP.BF16.F32.PACK_AB R62, RZ, R62 ;  /* 0x0000003eff3e723e */ /* 0x000fe200000010ff */
[----:B------:R-:W-:Y:S01]  /*2800*/  IMAD.IADD R89, R21, 0x1, R57 ;  /* 0x0000000115597824 */ /* 0x000fe200078e0239 */
[----:B------:R-:W-:Y:S01]  /*2810*/  IADD3 R22, P2, R20, R56, RZ ;  /* 0x0000003814167210 */ /* 0x000fe20007f5e0ff */
[----:B------:R-:W-:Y:S02]  /*2820*/  IMAD.WIDE.U32 R60, R94, UR6, R60 ;  /* 0x000000065e3c7c25 */ /* 0x000fe4000f8e003c */
[----:B------:R0:W-:Y:S02]  /*2830*/  @P0 STG.E.U16 desc[UR12][R14.64+0x10], R62 ;  /* 0x0000103e0e000986 */ /* 0x0001e4000c10150c */
[----:B------:R-:W-:Y:S01]  /*2840*/  IMAD.X R23, R89, 0x1, R23, P2 ;  /* 0x0000000159177824 */ /* 0x000fe200010e0617 */
[----:B------:R-:W-:Y:S01]  /*2850*/  IADD3 R58, P0, P2, R95, R60, R10 ;  /* 0x0000003c5f3a7210 */ /* 0x000fe20007a1e00a */
[----:B------:R-:W-:-:S02]  /*2860*/  IMAD.IADD R91, R96, 0x1, R61 ;  /* 0x00000001605b7824 */ /* 0x000fc400078e023d */
[----:B------:R-:W-:-:S03]  /*2870*/  IMAD.WIDE.U32 R22, R94, UR6, R22 ;  /* 0x000000065e167c25 */ /* 0x000fc6000f8e0016 */
[----:B------:R-:W-:Y:S01]  /*2880*/  IADD3.X R91, R93, R91, R11, P0, P2 ;  /* 0x0000005b5d5b7210 */ /* 0x000fe200007e440b */
[----:B------:R-:W-:Y:S06]  /*2890*/  @!P1 BRA `(.L_x_40) ;  /* 0x0000000000049947 */ /* 0x000fec0003800000 */
[----:B------:R0:W5:Y:S02]  /*28a0*/  LDG.E.LTC128B.U16 R90, desc[UR12][R12.64+0x12] ;  /* 0x0000120c0c5a7981 */ /* 0x000164000c1e1520 */
.L_x_40:
[----:B------:R-:W-:Y:S05]  /*28b0*/  BSYNC B0 ;  /* 0x0000000000007941 */ /* 0x000fea0003800000 */
.L_x_39:
[----:B-----5:R-:W-:Y:S01]  /*28c0*/  IMAD.U32 R103, R90, 0x10000, RZ ;  /* 0x000100005a677824 */ /* 0x020fe200078e00ff */
[----:B------:R-:W-:Y:S01]  /*28d0*/  IADD3 R95, P0, P2, R95, R22, R10 ;  /* 0x000000165f5f7210 */ /* 0x000fe20007a1e00a */
[----:B------:R-:W-:Y:S01]  /*28e0*/  IMAD.IADD R10, R96, 0x1, R23 ;  /* 0x00000001600a7824 */ /* 0x000fe200078e0217 */
[C---:B------:R-:W-:Y:S01]  /*28f0*/  SHF.L.U64.HI R19, R92.reuse, 0x1, R19 ;  /* 0x000000015c137819 */ /* 0x040fe20000010213 */
[----:B------:R-:W-:Y:S01]  /*2900*/  FMUL R20, R103, R18 ;  /* 0x0000001267147220 */ /* 0x000fe20000400000 */
[----:B------:R-:W-:Y:S01]  /*2910*/  IMAD.SHL.U32 R61, R92, 0x2, RZ ;  /* 0x000000025c3d7824 */ /* 0x000fe200078e00ff */
[----:B------:R-:W-:Y:S01]  /*2920*/  ISETP.GT.AND P3, PT, R17, 0x10, PT ;  /* 0x000000101100780c */ /* 0x000fe20003f64270 */
[----:B------:R-:W-:Y:S01]  /*2930*/  BSSY B0, `(.L_x_41) ;  /* 0x000000b000007945 */ /* 0x000fe20003800000 */
[----:B------:R-:W-:Y:S01]  /*2940*/  FFMA R20, R63, R0, R20 ;  /* 0x000000003f147223 */ /* 0x000fe20000000014 */
[----:B------:R-:W-:Y:S02]  /*2950*/  IADD3.X R60, R93, R10, R11, P0, P2 ;  /* 0x0000000a5d3c7210 */ /* 0x000fe400007e440b */
[----:B------:R-:W-:-:S02]  /*2960*/  IADD3 R10, P0, P2, R61, R4, R97 ;  /* 0x000000043d0a7210 */ /* 0x000fc40007a1e061 */
[----:B------:R-:W-:Y:S02]  /*2970*/  F2FP.BF16.F32.PACK_AB R20, RZ, R20 ;  /* 0x00000014ff14723e */ /* 0x000fe400000010ff */
[----:B------:R-:W-:Y:S02]  /*2980*/  IADD3.X R11, R19, R5, R99, P0, P2 ;  /* 0x00000005130b7210 */ /* 0x000fe400007e4463 */
[----:B------:R-:W-:Y:S01]  /*2990*/  ISETP.GT.AND P0, PT, R16, RZ, P3 ;  /* 0x000000ff1000720c */ /* 0x000fe20001f04270 */
[----:B------:R0:W-:Y:S01]  /*29a0*/  @P1 STG.E.U16 desc[UR12][R14.64+0x12], R20 ;  /* 0x000012140e001986 */ /* 0x0001e2000c10150c */
[----:B------:R-:W-:-:S11]  /*29b0*/  P2R R88, PR, RZ, 0x8 ;  /* 0x00000008ff587803 */ /* 0x000fd60000000000 */
[----:B0-----:R-:W-:Y:S05]  /*29c0*/  @!P0 BRA `(.L_x_42) ;  /* 0x0000000000048947 */ /* 0x001fea0003800000 */
[----:B------:R0:W5:Y:S02]  /*29d0*/  LDG.E.LTC128B.U16 R90, desc[UR12][R2.64+0x20] ;  /* 0x0000200c025a7981 */ /* 0x000164000c1e1520 */
.L_x_42:
[----:B------:R-:W-:Y:S05]  /*29e0*/  BSYNC B0 ;  /* 0x0000000000007941 */ /* 0x000fea0003800000 */
.L_x_41:
[----:B-----5:R-:W-:Y:S01]  /*29f0*/  IMAD.U32 R23, R90, 0x10000, RZ ;  /* 0x000100005a177824 */ /* 0x020fe200078e00ff */
[----:B------:R-:W-:Y:S01]  /*2a00*/  ISETP.GT.AND P1, PT, R17, 0x11, PT ;  /* 0x000000111100780c */ /* 0x000fe20003f24270 */
[----:B------:R-:W-:Y:S02]  /*2a10*/  BSSY B0, `(.L_x_43) ;  /* 0x0000009000007945 */ /* 0x000fe40003800000 */
[----:B------:R-:W-:-:S04]  /*2a20*/  FMUL R23, R23, R18 ;  /* 0x0000001217177220 */ /* 0x000fc80000400000 */
[----:B------:R-:W-:Y:S01]  /*2a30*/  FFMA R23, R64, R0, R23 ;  /* 0x0000000040177223 */ /* 0x000fe20000000017 */
[----:B------:R-:W-:-:S04]  /*2a40*/  P2R R64, PR, RZ, 0x2 ;  /* 0x00000002ff407803 */ /* 0x000fc80000000000 */
[----:B------:R-:W-:-:S05]  /*2a50*/  F2FP.BF16.F32.PACK_AB R23, RZ, R23 ;  /* 0x00000017ff17723e */ /* 0x000fca00000010ff */
[----:B------:R0:W-:Y:S01]  /*2a60*/  @P0 STG.E.U16 desc[UR12][R4.64+0x20], R23 ;  /* 0x0000201704000986 */ /* 0x0001e2000c10150c */
[----:B------:R-:W-:-:S13]  /*2a70*/  ISETP.GT.AND P0, PT, R16, RZ, P1 ;  /* 0x000000ff1000720c */ /* 0x000fda0000f04270 */
[----:B0-----:R-:W-:Y:S05]  /*2a80*/  @!P0 BRA `(.L_x_44) ;  /* 0x0000000000048947 */ /* 0x001fea0003800000 */
[----:B------:R0:W5:Y:S02]  /*2a90*/  LDG.E.LTC128B.U16 R90, desc[UR12][R2.64+0x22] ;  /* 0x0000220c025a7981 */ /* 0x000164000c1e1520 */
.L_x_44:
[----:B------:R-:W-:Y:S05]  /*2aa0*/  BSYNC B0 ;  /* 0x0000000000007941 */ /* 0x000fea0003800000 */
.L_x_43:
[----:B-----5:R-:W-:Y:S01]  /*2ab0*/  IMAD.U32 R23, R90, 0x10000, RZ ;  /* 0x000100005a177824 */ /* 0x020fe200078e00ff */
[----:B------:R-:W-:Y:S03]  /*2ac0*/  BSSY B0, `(.L_x_45) ;  /* 0x0000008000007945 */ /* 0x000fe60003800000 */
[----:B------:R-:W-:-:S04]  /*2ad0*/  FMUL R20, R23, R18 ;  /* 0x0000001217147220 */ /* 0x000fc80000400000 */
[----:B------:R-:W-:-:S05]  /*2ae0*/  FFMA R20, R65, R0, R20 ;  /* 0x0000000041147223 */ /* 0x000fca0000000014 */
[----:B------:R-:W-:-:S05]  /*2af0*/  F2FP.BF16.F32.PACK_AB R20, RZ, R20 ;  /* 0x00000014ff14723e */ /* 0x000fca00000010ff */
[----:B------:R0:W-:Y:S01]  /*2b00*/  @P0 STG.E.U16 desc[UR12][R4.64+0x22], R20 ;  /* 0x0000221404000986 */ /* 0x0001e2000c10150c */
[----:B------:R-:W-:-:S13]  /*2b10*/  ISETP.GT.AND P0, PT, R16, 0x8, P3 ;  /* 0x000000081000780c */ /* 0x000fda0001f04270 */
[----:B0-----:R-:W-:Y:S05]  /*2b20*/  @!P0 BRA `(.L_x_46) ;  /* 0x0000000000048947 */ /* 0x001fea0003800000 */
[----:B------:R0:W5:Y:S02]  /*2b30*/  LDG.E.LTC128B.U16 R90, desc[UR12][R12.64+0x20] ;  /* 0x0000200c0c5a7981 */ /* 0x000164000c1e1520 */
.L_x_46:
[----:B------:R-:W-:Y:S05]  /*2b40*/  BSYNC B0 ;  /* 0x0000000000007941 */ /* 0x000fea0003800000 */
.L_x_45:
        /* <DEDUP_REMOVED lines=9> */
.L_x_48:
[----:B------:R-:W-:Y:S05]  /*2be0*/  BSYNC B0 ;  /* 0x0000000000007941 */ /* 0x000fea0003800000 */
.L_x_47:
[----:B-----5:R-:W-:Y:S01]  /*2bf0*/  IMAD.U32 R9, R90, 0x10000, RZ ;  /* 0x000100005a097824 */ /* 0x020fe200078e00ff */
[----:B------:R-:W-:Y:S01]  /*2c00*/  ISETP.GT.AND P2, PT, R17, 0x18, PT ;  /* 0x000000181100780c */ /* 0x000fe20003f44270 */
[----:B------:R-:W-:Y:S01]  /*2c10*/  IMAD.WIDE.U32 R62, R59, UR8, R6 ;  /* 0x000000083b3e7c25 */ /* 0x000fe2000f8e0006 */
[----:B------:R-:W-:Y:S03]  /*2c20*/  BSSY B0, `(.L_x_49) ;  /* 0x0000015000007945 */ /* 0x000fe60003800000 */
[----:B------:R-:W-:Y:S01]  /*2c30*/  FMUL R20, R9, R18 ;  /* 0x0000001209147220 */ /* 0x000fe20000400000 */
[----:B------:R-:W-:-:S03]  /*2c40*/  IMAD.IADD R21, R63, 0x1, R21 ;  /* 0x000000013f157824 */ /* 0x000fc600078e0215 */
[----:B------:R-:W-:-:S05]  /*2c50*/  FFMA R20, R67, R0, R20 ;  /* 0x0000000043147223 */ /* 0x000fca0000000014 */
[----:B------:R-:W-:-:S04]  /*2c60*/  F2FP.BF16.F32.PACK_AB R20, RZ, R20 ;  /* 0x00000014ff14723e */ /* 0x000fc800000010ff */
[----:B------:R-:W-:-:S05]  /*2c70*/  PRMT R23, R20, 0x7610, R23 ;  /* 0x0000761014177816 */ /* 0x000fca0000000017 */
[----:B------:R1:W-:Y:S01]  /*2c80*/  @P0 STG.E.U16 desc[UR12][R14.64+0x22], R23 ;  /* 0x000022170e000986 */ /* 0x0003e2000c10150c */
[----:B------:R-:W-:-:S04]  /*2c90*/  LEA R22, P0, R62, UR10, 0x1 ;  /* 0x0000000a3e167c11 */ /* 0x000fc8000f8008ff */
[----:B-1----:R-:W-:Y:S02]  /*2ca0*/  LEA.HI.X R23, R62, UR11, R21, 0x1, P0 ;  /* 0x0000000b3e177c11 */ /* 0x002fe400080f0c15 */
[----:B------:R-:W-:-:S04]  /*2cb0*/  LEA R20, P0, R58, UR10, 0x1 ;  /* 0x0000000a3a147c11 */ /* 0x000fc8000f8008ff */
[----:B------:R-:W-:Y:S02]  /*2cc0*/  LEA.HI.X R21, R58, UR11, R91, 0x1, P0 ;  /* 0x0000000b3a157c11 */ /* 0x000fe400080f0c5b */
[----:B------:R-:W-:-:S05]  /*2cd0*/  IADD3 R9, P0, R8, R56, RZ ;  /* 0x0000003808097210 */ /* 0x000fca0007f1e0ff */
[----:B------:R-:W-:Y:S01]  /*2ce0*/  IMAD.X R6, R89, 0x1, R7, P0 ;  /* 0x0000000159067824 */ /* 0x000fe200000e0607 */
[----:B------:R-:W-:-:S04]  /*2cf0*/  LEA R8, P0, R9, UR10, 0x1 ;  /* 0x0000000a09087c11 */ /* 0x000fc8000f8008ff */
[----:B------:R-:W-:Y:S02]  /*2d00*/  LEA.HI.X R9, R9, UR11, R6, 0x1, P0 ;  /* 0x0000000b09097c11 */ /* 0x000fe400080f0c06 */
[----:B------:R-:W-:-:S04]  /*2d10*/  LEA R6, P0, R95, UR10, 0x1 ;  /* 0x0000000a5f067c11 */ /* 0x000fc8000f8008ff */
[----:B------:R-:W-:Y:S02]  /*2d20*/  LEA.HI.X R7, R95, UR11, R60, 0x1, P0 ;  /* 0x0000000b5f077c11 */ /* 0x000fe400080f0c3c */
[----:B------:R-:W-:Y:S02]  /*2d30*/  ISETP.GT.AND P0, PT, R16, RZ, P2 ;  /* 0x000000ff1000720c */ /* 0x000fe40001704270 */
[----:B------:R-:W-:-:S11]  /*2d40*/  P2R R60, PR, RZ, 0x4 ;  /* 0x00000004ff3c7803 */ /* 0x000fd60000000000 */
[----:B------:R-:W-:Y:S05]  /*2d50*/  @!P0 BRA `(.L_x_50) ;  /* 0x0000000000048947 */ /* 0x000fea0003800000 */
[----:B------:R1:W5:Y:S02]  /*2d60*/  LDG.E.LTC128B.U16 R90, desc[UR12][R2.64+0x30] ;  /* 0x0000300c025a7981 */ /* 0x000364000c1e1520 */
.L_x_50:
[----:B------:R-:W-:Y:S05]  /*2d70*/  BSYNC B0 ;  /* 0x0000000000007941 */ /* 0x000fea0003800000 */
.L_x_49:
[----:B-----5:R-:W-:Y:S01]  /*2d80*/  IMAD.U32 R57, R90, 0x10000, RZ ;  /* 0x000100005a397824 */ /* 0x020fe200078e00ff */
[----:B------:R-:W-:Y:S01]  /*2d90*/  ISETP.GT.AND P1, PT, R17, 0x19, PT ;  /* 0x000000191100780c */ /* 0x000fe20003f24270 */
[----:B------:R-:W-:Y:S02]  /*2da0*/  BSSY B0, `(.L_x_51) ;  /* 0x0000009000007945 */ /* 0x000fe40003800000 */
[----:B------:R-:W-:Y:S01]  /*2db0*/  FMUL R57, R57, R18 ;  /* 0x0000001239397220 */ /* 0x000fe20000400000 */
[----:B------:R-:W-:-:S03]  /*2dc0*/  P2R R67, PR, RZ, 0x2 ;  /* 0x00000002ff437803 */ /* 0x000fc60000000000 */
[----:B------:R-:W-:-:S05]  /*2dd0*/  FFMA R57, R68, R0, R57 ;  /* 0x0000000044397223 */ /* 0x000fca0000000039 */
[----:B------:R-:W-:-:S05]  /*2de0*/  F2FP.BF16.F32.PACK_AB R57, RZ, R57 ;  /* 0x00000039ff39723e */ /* 0x000fca00000010ff */
[----:B------:R0:W-:Y:S01]  /*2df0*/  @P0 STG.E.U16 desc[UR12][R4.64+0x30], R57 ;  /* 0x0000303904000986 */ /* 0x0001e2000c10150c */
[----:B------:R-:W-:-:S13]  /*2e00*/  ISETP.GT.AND P0, PT, R16, RZ, P1 ;  /* 0x000000ff1000720c */ /* 0x000fda0000f04270 */
[----:B0-----:R-:W-:Y:S05]  /*2e10*/  @!P0 BRA `(.L_x_52) ;  /* 0x0000000000048947 */ /* 0x001fea0003800000 */
[----:B------:R0:W5:Y:S02]  /*2e20*/  LDG.E.LTC128B.U16 R90, desc[UR12][R2.64+0x32] ;  /* 0x0000320c025a7981 */ /* 0x000164000c1e1520 */
.L_x_52:
[----:B------:R-:W-:Y:S05]  /*2e30*/  BSYNC B0 ;  /* 0x0000000000007941 */ /* 0x000fea0003800000 */
.L_x_51:
        /* <DEDUP_REMOVED lines=9> */
.L_x_54:
[----:B------:R-:W-:Y:S05]  /*2ed0*/  BSYNC B0 ;  /* 0x0000000000007941 */ /* 0x000fea0003800000 */
.L_x_53:
        /* <DEDUP_REMOVED lines=9> */
.L_x_56:
[----:B------:R-:W-:Y:S05]  /*2f70*/  BSYNC B0 ;  /* 0x0000000000007941 */ /* 0x000fea0003800000 */
.L_x_55:
        /* <DEDUP_REMOVED lines=11> */
.L_x_58:
[----:B------:R-:W-:Y:S05]  /*3030*/  BSYNC B0 ;  /* 0x0000000000007941 */ /* 0x000fea0003800000 */
.L_x_57:
        /* <DEDUP_REMOVED lines=11> */
.L_x_60:
[----:B------:R-:W-:Y:S05]  /*30f0*/  BSYNC B0 ;  /* 0x0000000000007941 */ /* 0x000fea0003800000 */
.L_x_59:
        /* <DEDUP_REMOVED lines=9> */
.L_x_62:
[----:B------:R-:W-:Y:S05]  /*3190*/  BSYNC B0 ;  /* 0x0000000000007941 */ /* 0x000fea0003800000 */
.L_x_61:
        /* <DEDUP_REMOVED lines=9> */
.L_x_64:
[----:B------:R-:W-:Y:S05]  /*3230*/  BSYNC B0 ;  /* 0x0000000000007941 */ /* 0x000fea0003800000 */
.L_x_63:
[----:B-----5:R-:W-:Y:S01]  /*3240*/  IMAD.U32 R57, R90, 0x10000, RZ ;  /* 0x000100005a397824 */ /* 0x020fe200078e00ff */
[----:B------:R-:W-:Y:S01]  /*3250*/  ISETP.GT.AND P5, PT, R17, 0x28, PT ;  /* 0x000000281100780c */ /* 0x000fe20003fa4270 */
[----:B------:R-:W-:Y:S02]  /*3260*/  BSSY B0, `(.L_x_65) ;  /* 0x0000009000007945 */ /* 0x000fe40003800000 */
[----:B------:R-:W-:-:S04]  /*3270*/  FMUL R56, R57, R18 ;  /* 0x0000001239387220 */ /* 0x000fc80000400000 */
[----:B------:R-:W-:-:S05]  /*3280*/  FFMA R56, R75, R0, R56 ;  /* 0x000000004b387223 */ /* 0x000fca0000000038 */
[----:B------:R-:W-:-:S05]  /*3290*/  F2FP.BF16.F32.PACK_AB R56, RZ, R56 ;  /* 0x00000038ff38723e */ /* 0x000fca00000010ff */
[----:B------:R1:W-:Y:S01]  /*32a0*/  @P0 STG.E.U16 desc[UR12][R14.64+0x42], R56 ;  /* 0x000042380e000986 */ /* 0x0003e2000c10150c */
[----:B------:R-:W-:Y:S02]  /*32b0*/  ISETP.GT.AND P0, PT, R16, RZ, P5 ;  /* 0x000000ff1000720c */ /* 0x000fe40002f04270 */
[----:B-1----:R-:W-:-:S11]  /*32c0*/  P2R R56, PR, RZ, 0x20 ;  /* 0x00000020ff387803 */ /* 0x002fd60000000000 */
[----:B------:R-:W-:Y:S05]  /*32d0*/  @!P0 BRA `(.L_x_66) ;  /* 0x0000000000048947 */ /* 0x000fea0003800000 */
[----:B------:R1:W5:Y:S02]  /*32e0*/  LDG.E.LTC128B.U16 R90, desc[UR12][R2.64+0x50] ;  /* 0x0000500c025a7981 */ /* 0x000364000c1e1520 */
.L_x_66:
[----:B------:R-:W-:Y:S05]  /*32f0*/  BSYNC B0 ;  /* 0x0000000000007941 */ /* 0x000fea0003800000 */
.L_x_65:
        /* <DEDUP_REMOVED lines=11> */
.L_x_68:
[----:B------:R-:W-:Y:S05]  /*33b0*/  BSYNC B0 ;  /* 0x0000000000007941 */ /* 0x000fea0003800000 */
.L_x_67:
        /* <DEDUP_REMOVED lines=9> */
.L_x_70:
[----:B------:R-:W-:Y:S05]  /*3450*/  BSYNC B0 ;  /* 0x0000000000007941 */ /* 0x000fea0003800000 */
.L_x_69:
        /* <DEDUP_REMOVED lines=9> */
.L_x_72:
[----:B------:R-:W-:Y:S05]  /*34f0*/  BSYNC B0 ;  /* 0x0000000000007941 */ /* 0x000fea0003800000 */
.L_x_71:
[----:B-----5:R-:W-:Y:S01]  /*3500*/  IMAD.U32 R57, R90, 0x10000, RZ ;  /* 0x000100005a397824 */ /* 0x020fe200078e00ff */
[----:B------:R-:W-:Y:S01]  /*3510*/  ISETP.GT.AND P3, PT, R17, 0x30, PT ;  /* 0x000000301100780c */ /* 0x000fe20003f64270 */
[----:B------:R-:W-:Y:S02]  /*3520*/  BSSY B0, `(.L_x_73) ;  /* 0x0000008000007945 */ /* 0x000fe40003800000 */
[----:B------:R-:W-:-:S04]  /*3530*/  FMUL R56, R57, R18 ;  /* 0x0000001239387220 */ /* 0x000fc80000400000 */
[----:B------:R-:W-:-:S05]  /*3540*/  FFMA R56, R79, R0, R56 ;  /* 0x000000004f387223 */ /* 0x000fca0000000038 */
[----:B------:R-:W-:-:S05]  /*3550*/  F2FP.BF16.F32.PACK_AB R56, RZ, R56 ;  /* 0x00000038ff38723e */ /* 0x000fca00000010ff */
[----:B------:R0:W-:Y:S01]  /*3560*/  @P0 STG.E.U16 desc[UR12][R14.64+0x52], R56 ;  /* 0x000052380e000986 */ /* 0x0001e2000c10150c */
[----:B------:R-:W-:-:S13]  /*3570*/  ISETP.GT.AND P0, PT, R16, RZ, P3 ;  /* 0x000000ff1000720c */ /* 0x000fda0001f04270 */
[----:B0-----:R-:W-:Y:S05]  /*3580*/  @!P0 BRA `(.L_x_74) ;  /* 0x0000000000048947 */ /* 0x001fea0003800000 */
[----:B------:R0:W5:Y:S02]  /*3590*/  LDG.E.LTC128B.U16 R90, desc[UR12][R2.64+0x60] ;  /* 0x0000600c025a7981 */ /* 0x000164000c1e1520 */
.L_x_74:
[----:B------:R-:W-:Y:S05]  /*35a0*/  BSYNC B0 ;  /* 0x0000000000007941 */ /* 0x000fea0003800000 */
.L_x_73:
        /* <DEDUP_REMOVED lines=10> */
.L_x_76:
[----:B------:R-:W-:Y:S05]  /*3650*/  BSYNC B0 ;  /* 0x0000000000007941 */ /* 0x000fea0003800000 */
.L_x_75:
        /* <DEDUP_REMOVED lines=9> */
.L_x_78:
[----:B------:R-:W-:Y:S05]  /*36f0*/  BSYNC B0 ;  /* 0x0000000000007941 */ /* 0x000fea0003800000 */
.L_x_77:
        /* <DEDUP_REMOVED lines=9> */
.L_x_80:
[----:B------:R-:W-:Y:S05]  /*3790*/  BSYNC B0 ;  /* 0x0000000000007941 */ /* 0x000fea0003800000 */
.L_x_79:
        /* <DEDUP_REMOVED lines=10> */
.L_x_82:
[----:B------:R-:W-:Y:S05]  /*3840*/  BSYNC B0 ;  /* 0x0000000000007941 */ /* 0x000fea0003800000 */
.L_x_81:
[----:B-----5:R-:W-:Y:S01]  /*3850*/  IMAD.U32 R57, R90, 0x10000, RZ ;  /* 0x000100005a397824 */ /* 0x020fe200078e00ff */
[----:B------:R-:W-:Y:S03]  /*3860*/  BSSY B0, `(.L_x_83) ;  /* 0x000000f000007945 */ /* 0x000fe60003800000 */
[----:B------:R-:W-:-:S04]  /*3870*/  FMUL R57, R57, R18 ;  /* 0x0000001239397220 */ /* 0x000fc80000400000 */
[----:B------:R-:W-:-:S05]  /*3880*/  FFMA R57, R84, R0, R57 ;  /* 0x0000000054397223 */ /* 0x000fca0000000039 */
[----:B------:R-:W-:-:S05]  /*3890*/  F2FP.BF16.F32.PACK_AB R57, RZ, R57 ;  /* 0x00000039ff39723e */ /* 0x000fca00000010ff */
[----:B------:R1:W-:Y:S01]  /*38a0*/  @P0 STG.E.U16 desc[UR12][R4.64+0x70], R57 ;  /* 0x0000703904000986 */ /* 0x0003e2000c10150c */
[----:B------:R-:W-:-:S05]  /*38b0*/  IADD3 R58, P0, R61, R14, RZ ;  /* 0x0000000e3d3a7210 */ /* 0x000fca0007f1e0ff */
[----:B------:R-:W-:Y:S01]  /*38c0*/  IMAD.X R59, R19, 0x1, R15, P0 ;  /* 0x00000001133b7824 */ /* 0x000fe200000e060f */
[----:B------:R-:W-:-:S05]  /*38d0*/  IADD3 R62, P0, R61, R14, RZ ;  /* 0x0000000e3d3e7210 */ /* 0x000fca0007f1e0ff */
[----:B------:R-:W-:Y:S01]  /*38e0*/  IMAD.X R63, R19, 0x1, R15, P0 ;  /* 0x00000001133f7824 */ /* 0x000fe200000e060f */
[----:B------:R-:W-:-:S05]  /*38f0*/  IADD3 R56, P0, R61, R4, RZ ;  /* 0x000000043d387210 */ /* 0x000fca0007f1e0ff */
[----:B-1----:R-:W-:Y:S01]  /*3900*/  IMAD.X R57, R19, 0x1, R5, P0 ;  /* 0x0000000113397824 */ /* 0x002fe200000e0605 */
[----:B------:R-:W-:-:S04]  /*3910*/  ISETP.GT.AND P0, PT, R17, 0x39, PT ;  /* 0x000000391100780c */ /* 0x000fc80003f04270 */
[----:B------:R-:W-:-:S13]  /*3920*/  ISETP.GT.AND P4, PT, R16, RZ, P0 ;  /* 0x000000ff1000720c */ /* 0x000fda0000784270 */
[----:B------:R-:W-:Y:S05]  /*3930*/  @!P4 BRA `(.L_x_84) ;  /* 0x000000000004c947 */ /* 0x000fea0003800000 */
[----:B------:R1:W5:Y:S02]  /*3940*/  LDG.E.LTC128B.U16 R90, desc[UR12][R2.64+0x72] ;  /* 0x0000720c025a7981 */ /* 0x000364000c1e1520 */
.L_x_84:
[----:B------:R-:W-:Y:S05]  /*3950*/  BSYNC B0 ;  /* 0x0000000000007941 */ /* 0x000fea0003800000 */
.L_x_83:
[----:B01-3-5:R-:W-:Y:S01]  /*3960*/  IMAD.U32 R3, R90, 0x10000, RZ ;  /* 0x000100005a037824 */ /* 0x02bfe200078e00ff */
        /* <DEDUP_REMOVED lines=8> */
.L_x_86:
[----:B------:R-:W-:Y:S05]  /*39f0*/  BSYNC B0 ;  /* 0x0000000000007941 */ /* 0x000fea0003800000 */
.L_x_85:
[----:B-----5:R-:W-:Y:S01]  /*3a00*/  IMAD.U32 R3, R90, 0x10000, RZ ;  /* 0x000100005a037824 */ /* 0x020fe200078e00ff */
[----:B------:R-:W-:Y:S03]  /*3a10*/  BSSY B0, `(.L_x_87) ;  /* 0x0000008000007945 */ /* 0x000fe60003800000 */
[----:B------:R-:W-:-:S04]  /*3a20*/  FMUL R3, R3, R18 ;  /* 0x0000001203037220 */ /* 0x000fc80000400000 */
[----:B------:R-:W-:-:S05]  /*3a30*/  FFMA R3, R86, R0, R3 ;  /* 0x0000000056037223 */ /* 0x000fca0000000003 */
[----:B------:R-:W-:-:S05]  /*3a40*/  F2FP.BF16.F32.PACK_AB R3, RZ, R3 ;  /* 0x00000003ff03723e */ /* 0x000fca00000010ff */
[----:B------:R1:W-:Y:S01]  /*3a50*/  @P4 STG.E.U16 desc[UR12][R14.64+0x70], R3 ;  /* 0x000070030e004986 */ /* 0x0003e2000c10150c */
[----:B------:R-:W-:-:S13]  /*3a60*/  ISETP.GT.AND P4, PT, R16, 0x8, P0 ;  /* 0x000000081000780c */ /* 0x000fda0000784270 */
[----:B-1----:R-:W-:Y:S05]  /*3a70*/  @!P4 BRA `(.L_x_88) ;  /* 0x000000000004c947 */ /* 0x002fea0003800000 */
[----:B------:R1:W5:Y:S02]  /*3a80*/  LDG.E.LTC128B.U16 R90, desc[UR12][R12.64+0x72] ;  /* 0x0000720c0c5a7981 */ /* 0x000364000c1e1520 */
.L_x_88:
[----:B------:R-:W-:Y:S05]  /*3a90*/  BSYNC B0 ;  /* 0x0000000000007941 */ /* 0x000fea0003800000 */
.L_x_87:
[----:B-----5:R-:W-:-:S04]  /*3aa0*/  IMAD.U32 R3, R90, 0x10000, RZ ;  /* 0x000100005a037824 */ /* 0x020fc800078e00ff */
[----:B------:R-:W-:-:S04]  /*3ab0*/  FMUL R2, R3, R18 ;  /* 0x0000001203027220 */ /* 0x000fc80000400000 */
[----:B------:R-:W-:-:S05]  /*3ac0*/  FFMA R2, R87, R0, R2 ;  /* 0x0000000057027223 */ /* 0x000fca0000000002 */
[----:B------:R-:W-:-:S05]  /*3ad0*/  F2FP.BF16.F32.PACK_AB R2, RZ, R2 ;  /* 0x00000002ff02723e */ /* 0x000fca00000010ff */
[----:B------:R3:W-:Y:S01]  /*3ae0*/  @P4 STG.E.U16 desc[UR12][R14.64+0x72], R2 ;  /* 0x000072020e004986 */ /* 0x0007e2000c10150c */
[----:B------:R-:W-:-:S13]  /*3af0*/  ISETP.GT.AND P4, PT, R16, 0x40, P6 ;  /* 0x000000401000780c */ /* 0x000fda0003784270 */
[----:B------:R-:W2:Y:S01]  /*3b00*/  @P4 LDG.E.LTC128B.U16 R90, desc[UR12][R22.64] ;  /* 0x0000000c165a4981 */ /* 0x000ea2000c1e1520 */
[----:B------:R-:W-:Y:S01]  /*3b10*/  BSSY B0, `(.L_x_89) ;  /* 0x000000a000007945 */ /* 0x000fe20003800000 */
[----:B--2---:R-:W-:-:S04]  /*3b20*/  IMAD.U32 R3, R90, 0x10000, RZ ;  /* 0x000100005a037824 */ /* 0x004fc800078e00ff */
[----:B------:R-:W-:-:S04]  /*3b30*/  FMUL R3, R3, R18 ;  /* 0x0000001203037220 */ /* 0x000fc80000400000 */
[----:B------:R-:W-:-:S05]  /*3b40*/  FFMA R3, R24, R0, R3 ;  /* 0x0000000018037223 */ /* 0x000fca0000000003 */
[----:B------:R-:W-:-:S05]  /*3b50*/  F2FP.BF16.F32.PACK_AB R3, RZ, R3 ;  /* 0x00000003ff03723e */ /* 0x000fca00000010ff */
[----:B------:R3:W-:Y:S01]  /*3b60*/  @P4 STG.E.U16 desc[UR12][R56.64], R3 ;  /* 0x0000000338004986 */ /* 0x0007e2000c10150c */
[----:B------:R-:W-:-:S04]  /*3b70*/  ISETP.NE.AND P4, PT, R98, RZ, PT ;  /* 0x000000ff6200720c */ /* 0x000fc80003f85270 */
[----:B------:R-:W-:-:S13]  /*3b80*/  ISETP.GT.AND P4, PT, R16, 0x40, P4 ;  /* 0x000000401000780c */ /* 0x000fda0002784270 */
[----:B---3--:R-:W-:Y:S05]  /*3b90*/  @!P4 BRA `(.L_x_90) ;  /* 0x000000000004c947 */ /* 0x008fea0003800000 */
[----:B------:R2:W5:Y:S02]  /*3ba0*/  LDG.E.LTC128B.U16 R90, desc[UR12][R20.64+0x2] ;  /* 0x0000020c145a7981 */ /* 0x000564000c1e1520 */
.L_x_90:
[----:B------:R-:W-:Y:S05]  /*3bb0*/  BSYNC B0 ;  /* 0x0000000000007941 */ /* 0x000fea0003800000 */
.L_x_89:
[----:B-----5:R-:W-:Y:S01]  /*3bc0*/  IMAD.U32 R3, R90, 0x10000, RZ ;  /* 0x000100005a037824 */ /* 0x020fe200078e00ff */
[----:B------:R-:W-:Y:S01]  /*3bd0*/  ISETP.GT.AND P6, PT, R16, 0x48, P6 ;  /* 0x000000481000780c */ /* 0x000fe200037c4270 */
[----:B------:R-:W-:Y:S02]  /*3be0*/  BSSY B0, `(.L_x_91) ;  /* 0x000000a000007945 */ /* 0x000fe40003800000 */
[----:B------:R-:W-:Y:S01]  /*3bf0*/  FMUL R2, R3, R18 ;  /* 0x0000001203027220 */ /* 0x000fe20000400000 */
[----:B------:R-:W-:-:S03]  /*3c00*/  @P4 IMAD.MOV.U32 R3, RZ, RZ, R57 ;  /* 0x000000ffff034224 */ /* 0x000fc600078e0039 */
[----:B------:R-:W-:-:S05]  /*3c10*/  FFMA R2, R25, R0, R2 ;  /* 0x0000000019027223 */ /* 0x000fca0000000002 */
[----:B------:R-:W-:-:S04]  /*3c20*/  F2FP.BF16.F32.PACK_AB R2, RZ, R2 ;  /* 0x00000002ff02723e */ /* 0x000fc800000010ff */
[----:B------:R-:W-:Y:S01]  /*3c30*/  PRMT R4, R2, 0x7610, R4 ;  /* 0x0000761002047816 */ /* 0x000fe20000000004 */
[----:B------:R-:W-:-:S05]  /*3c40*/  @P4 IMAD.MOV.U32 R2, RZ, RZ, R56 ;  /* 0x000000ffff024224 */ /* 0x000fca00078e0038 */
[----:B------:R3:W-:Y:S01]  /*3c50*/  @P4 STG.E.U16 desc[UR12][R2.64+0x2], R4 ;  /* 0x0000020402004986 */ /* 0x0007e2000c10150c */
[----:B------:R-:W-:Y:S05]  /*3c60*/  @!P6 BRA `(.L_x_92) ;  /* 0x000000000004e947 */ /* 0x000fea0003800000 */
[----:B------:R0:W5:Y:S02]  /*3c70*/  LDG.E.LTC128B.U16 R90, desc[UR12][R8.64] ;  /* 0x0000000c085a7981 */ /* 0x000164000c1e1520 */
.L_x_92:
[----:B------:R-:W-:Y:S05]  /*3c80*/  BSYNC B0 ;  /* 0x0000000000007941 */ /* 0x000fea0003800000 */
.L_x_91:
[----:B---3-5:R-:W-:Y:S01]  /*3c90*/  IMAD.U32 R3, R90, 0x10000, RZ ;  /* 0x000100005a037824 */ /* 0x028fe200078e00ff */
[----:B------:R-:W-:Y:S01]  /*3ca0*/  ISETP.NE.AND P4, PT, R98, RZ, PT ;  /* 0x000000ff6200720c */ /* 0x000fe20003f85270 */
[----:B------:R-:W-:Y:S02]  /*3cb0*/  BSSY B0, `(.L_x_93) ;  /* 0x0000008000007945 */ /* 0x000fe40003800000 */
[----:B------:R-:W-:Y:S01]  /*3cc0*/  FMUL R3, R3, R18 ;  /* 0x0000001203037220 */ /* 0x000fe20000400000 */
[----:B------:R-:W-:-:S03]  /*3cd0*/  ISETP.GT.AND P4, PT, R16, 0x48, P4 ;  /* 0x000000481000780c */ /* 0x000fc60002784270 */
[----:B------:R-:W-:-:S05]  /*3ce0*/  FFMA R3, R26, R0, R3 ;  /* 0x000000001a037223 */ /* 0x000fca0000000003 */
[----:B------:R-:W-:-:S05]  /*3cf0*/  F2FP.BF16.F32.PACK_AB R3, RZ, R3 ;  /* 0x00000003ff03723e */ /* 0x000fca00000010ff */
[----:B------:R3:W-:Y:S01]  /*3d00*/  @P6 STG.E.U16 desc[UR12][R58.64], R3 ;  /* 0x000000033a006986 */ /* 0x0007e2000c10150c */
[----:B------:R-:W-:Y:S05]  /*3d10*/  @!P4 BRA `(.L_x_94) ;  /* 0x000000000004c947 */ /* 0x000fea0003800000 */
[----:B------:R0:W5:Y:S02]  /*3d20*/  LDG.E.LTC128B.U16 R90, desc[UR12][R6.64+0x2] ;  /* 0x0000020c065a7981 */ /* 0x000164000c1e1520 */
.L_x_94:
[----:B------:R-:W-:Y:S05]  /*3d30*/  BSYNC B0 ;  /* 0x0000000000007941 */ /* 0x000fea0003800000 */
.L_x_93:
[----:B---3-5:R-:W-:Y:S01]  /*3d40*/  IMAD.U32 R3, R90, 0x10000, RZ ;  /* 0x000100005a037824 */ /* 0x028fe200078e00ff */
[----:B------:R-:W-:Y:S01]  /*3d50*/  ISETP.NE.AND P6, PT, R100, RZ, PT ;  /* 0x000000ff6400720c */ /* 0x000fe20003fc5270 */
[----:B------:R-:W-:Y:S02]  /*3d60*/  BSSY B0, `(.L_x_95) ;  /* 0x0000008000007945 */ /* 0x000fe40003800000 */
[----:B------:R-:W-:-:S04]  /*3d70*/  FMUL R2, R3, R18 ;  /* 0x0000001203027220 */ /* 0x000fc80000400000 */
[----:B------:R-:W-:-:S05]  /*3d80*/  FFMA R2, R27, R0, R2 ;  /* 0x000000001b027223 */ /* 0x000fca0000000002 */
[----:B------:R-:W-:-:S05]  /*3d90*/  F2FP.BF16.F32.PACK_AB R2, RZ, R2 ;  /* 0x00000002ff02723e */ /* 0x000fca00000010ff */
[----:B------:R3:W-:Y:S01]  /*3da0*/  @P4 STG.E.U16 desc[UR12][R62.64+0x2], R2 ;  /* 0x000002023e004986 */ /* 0x0007e2000c10150c */
[----:B------:R-:W-:-:S13]  /*3db0*/  ISETP.GT.AND P4, PT, R16, 0x40, P6 ;  /* 0x000000401000780c */ /* 0x000fda0003784270 */
[----:B---3--:R-:W-:Y:S05]  /*3dc0*/  @!P4 BRA `(.L_x_96) ;  /* 0x000000000004c947 */ /* 0x008fea0003800000 */
[----:B------:R3:W5:Y:S02]  /*3dd0*/  LDG.E.LTC128B.U16 R90, desc[UR12][R20.64+0x10] ;  /* 0x0000100c145a7981 */ /* 0x000764000c1e1520 */
.L_x_96:
[----:B------:R-:W-:Y:S05]  /*3de0*/  BSYNC B0 ;  /* 0x0000000000007941 */ /* 0x000fea0003800000 */
.L_x_95:
[----:B-----5:R-:W-:Y:S01]  /*3df0*/  IMAD.U32 R3, R90, 0x10000, RZ ;  /* 0x000100005a037824 */ /* 0x020fe200078e00ff */
[----:B------:R-:W-:Y:S01]  /*3e00*/  ISETP.NE.AND P6, PT, R101, RZ, PT ;  /* 0x000000ff6500720c */ /* 0x000fe20003fc5270 */
[----:B------:R-:W-:Y:S01]  /*3e10*/  @P4 IMAD.MOV.U32 R2, RZ, RZ, R56 ;  /* 0x000000ffff024224 */ /* 0x000fe200078e0038 */
[----:B------:R-:W-:Y:S01]  /*3e20*/  BSSY B0, `(.L_x_97) ;  /* 0x000000a000007945 */ /* 0x000fe20003800000 */
[----:B------:R-:W-:-:S04]  /*3e30*/  FMUL R3, R3, R18 ;  /* 0x0000001203037220 */ /* 0x000fc80000400000 */
[----:B------:R-:W-:-:S05]  /*3e40*/  FFMA R3, R28, R0, R3 ;  /* 0x000000001c037223 */ /* 0x000fca0000000003 */
[----:B------:R-:W-:-:S04]  /*3e50*/  F2FP.BF16.F32.PACK_AB R3, RZ, R3 ;  /* 0x00000003ff03723e */ /* 0x000fc800000010ff */
[----:B------:R-:W-:Y:S01]  /*3e60*/  PRMT R4, R3, 0x7610, R4 ;  /* 0x0000761003047816 */ /* 0x000fe20000000004 */
[----:B------:R-:W-:-:S05]  /*3e70*/  @P4 IMAD.MOV.U32 R3, RZ, RZ, R57 ;  /* 0x000000ffff034224 */ /* 0x000fca00078e0039 */
[----:B------:R0:W-:Y:S01]  /*3e80*/  @P4 STG.E.U16 desc[UR12][R2.64+0x10], R4 ;  /* 0x0000100402004986 */ /* 0x0001e2000c10150c */
[----:B------:R-:W-:-:S13]  /*3e90*/  ISETP.GT.AND P4, PT, R16, 0x40, P6 ;  /* 0x000000401000780c */ /* 0x000fda0003784270 */
[----:B0-----:R-:W-:Y:S05]  /*3ea0*/  @!P4 BRA `(.L_x_98) ;  /* 0x000000000004c947 */ /* 0x001fea0003800000 */
[----:B------:R0:W5:Y:S02]  /*3eb0*/  LDG.E.LTC128B.U16 R90, desc[UR12][R20.64+0x12] ;  /* 0x0000120c145a7981 */ /* 0x000164000c1e1520 */
.L_x_98:
[----:B------:R-:W-:Y:S05]  /*3ec0*/  BSYNC B0 ;  /* 0x0000000000007941 */ /* 0x000fea0003800000 */
.L_x_97:
[----:B-----5:R-:W-:Y:S01]  /*3ed0*/  IMAD.U32 R3, R90, 0x10000, RZ ;  /* 0x000100005a037824 */ /* 0x020fe200078e00ff */
[----:B------:R-:W-:Y:S03]  /*3ee0*/  BSSY B0, `(.L_x_99) ;  /* 0x000000c000007945 */ /* 0x000fe60003800000 */
[----:B------:R-:W-:Y:S01]  /*3ef0*/  FMUL R2, R3, R18 ;  /* 0x0000001203027220 */ /* 0x000fe20000400000 */
[----:B------:R-:W-:-:S03]  /*3f00*/  @P4 IMAD.MOV.U32 R3, RZ, RZ, R57 ;  /* 0x000000ffff034224 */ /* 0x000fc600078e0039 */
[----:B------:R-:W-:-:S05]  /*3f10*/  FFMA R2, R29, R0, R2 ;  /* 0x000000001d027223 */ /* 0x000fca0000000002 */
[----:B------:R-:W-:-:S04]  /*3f20*/  F2FP.BF16.F32.PACK_AB R2, RZ, R2 ;  /* 0x00000002ff02723e */ /* 0x000fc800000010ff */
[----:B------:R-:W-:Y:S01]  /*3f30*/  PRMT R4, R2, 0x7610, R4 ;  /* 0x0000761002047816 */ /* 0x000fe20000000004 */
[----:B------:R-:W-:-:S05]  /*3f40*/  @P4 IMAD.MOV.U32 R2, RZ, RZ, R56 ;  /* 0x000000ffff024224 */ /* 0x000fca00078e0038 */
[----:B------:R0:W-:Y:S01]  /*3f50*/  @P4 STG.E.U16 desc[UR12][R2.64+0x12], R4 ;  /* 0x0000120402004986 */ /* 0x0001e2000c10150c */
[----:B------:R-:W-:-:S04]  /*3f60*/  ISETP.NE.AND P4, PT, R100, RZ, PT ;  /* 0x000000ff6400720c */ /* 0x000fc80003f85270 */
[----:B------:R-:W-:-:S13]  /*3f70*/  ISETP.GT.AND P4, PT, R16, 0x48, P4 ;  /* 0x000000481000780c */ /* 0x000fda0002784270 */
[----:B0-----:R-:W-:Y:S05]  /*3f80*/  @!P4 BRA `(.L_x_100) ;  /* 0x000000000004c947 */ /* 0x001fea0003800000 */
[----:B------:R0:W5:Y:S02]  /*3f90*/  LDG.E.LTC128B.U16 R90, desc[UR12][R6.64+0x10] ;  /* 0x0000100c065a7981 */ /* 0x000164000c1e1520 */
.L_x_100:
[----:B------:R-:W-:Y:S05]  /*3fa0*/  BSYNC B0 ;  /* 0x0000000000007941 */ /* 0x000fea0003800000 */
.L_x_99:
        /* <DEDUP_REMOVED lines=9> */
.L_x_102:
[----:B------:R-:W-:Y:S05]  /*4040*/  BSYNC B0 ;  /* 0x0000000000007941 */ /* 0x000fea0003800000 */
.L_x_101:
[----:B-----5:R-:W-:Y:S01]  /*4050*/  IMAD.U32 R3, R90, 0x10000, RZ ;  /* 0x000100005a037824 */ /* 0x020fe200078e00ff */
[----:B------:R-:W-:Y:S01]  /*4060*/  ISETP.NE.AND P6, PT, R88, RZ, PT ;  /* 0x000000ff5800720c */ /* 0x000fe20003fc5270 */
        /* <DEDUP_REMOVED lines=11> */
.L_x_104:
[----:B------:R-:W-:Y:S05]  /*4120*/  BSYNC B0 ;  /* 0x0000000000007941 */ /* 0x000fea0003800000 */
.L_x_103:
        /* <DEDUP_REMOVED lines=13> */
.L_x_106:
[----:B------:R-:W-:Y:S05]  /*4200*/  BSYNC B0 ;  /* 0x0000000000007941 */ /* 0x000fea0003800000 */
.L_x_105:
        /* <DEDUP_REMOVED lines=13> */
.L_x_108:
[----:B------:R-:W-:Y:S05]  /*42e0*/  BSYNC B0 ;  /* 0x0000000000007941 */ /* 0x000fea0003800000 */
.L_x_107:
[----:B-----5:R-:W-:Y:S01]  /*42f0*/  IMAD.U32 R3, R90, 0x10000, RZ ;  /* 0x000100005a037824 */ /* 0x020fe200078e00ff */
[----:B------:R-:W-:Y:S01]  /*4300*/  BSSY B0, `(.L_x_109) ;  /* 0x000000b000007945 */ /* 0x000fe20003800000 */
[----:B------:R-:W-:Y:S02]  /*4310*/  @P4 IMAD.MOV.U32 R2, RZ, RZ, R10 ;  /* 0x000000ffff024224 */ /* 0x000fe400078e000a */
        /* <DEDUP_REMOVED lines=9> */
.L_x_110:
[----:B------:R-:W-:Y:S05]  /*43b0*/  BSYNC B0 ;  /* 0x0000000000007941 */ /* 0x000fea0003800000 */
.L_x_109:
        /* <DEDUP_REMOVED lines=13> */
.L_x_112:
[----:B------:R-:W-:Y:S05]  /*4490*/  BSYNC B0 ;  /* 0x0000000000007941 */ /* 0x000fea0003800000 */
.L_x_111:
        /* <DEDUP_REMOVED lines=13> */
.L_x_114:
[----:B------:R-:W-:Y:S05]  /*4570*/  BSYNC B0 ;  /* 0x0000000000007941 */ /* 0x000fea0003800000 */
.L_x_113:
        /* <DEDUP_REMOVED lines=13> */
.L_x_116:
[----:B------:R-:W-:Y:S05]  /*4650*/  BSYNC B0 ;  /* 0x0000000000007941 */ /* 0x000fea0003800000 */
.L_x_115:
        /* <DEDUP_REMOVED lines=12> */
.L_x_118:
[----:B------:R-:W-:Y:S05]  /*4720*/  BSYNC B0 ;  /* 0x0000000000007941 */ /* 0x000fea0003800000 */
.L_x_117:
        /* <DEDUP_REMOVED lines=13> */
.L_x_120:
[----:B------:R-:W-:Y:S05]  /*4800*/  BSYNC B0 ;  /* 0x0000000000007941 */ /* 0x000fea0003800000 */
.L_x_119:
        /* <DEDUP_REMOVED lines=13> */
.L_x_122:
[----:B------:R-:W-:Y:S05]  /*48e0*/  BSYNC B0 ;  /* 0x0000000000007941 */ /* 0x000fea0003800000 */
.L_x_121:
        /* <DEDUP_REMOVED lines=13> */
.L_x_124:
[----:B------:R-:W-:Y:S05]  /*49c0*/  BSYNC B0 ;  /* 0x0000000000007941 */ /* 0x000fea0003800000 */
.L_x_123:
        /* <DEDUP_REMOVED lines=12> */
.L_x_126:
[----:B------:R-:W-:Y:S05]  /*4a90*/  BSYNC B0 ;  /* 0x0000000000007941 */ /* 0x000fea0003800000 */
.L_x_125:
        /* <DEDUP_REMOVED lines=12> */
.L_x_128:
[----:B------:R-:W-:Y:S05]  /*4b60*/  BSYNC B0 ;  /* 0x0000000000007941 */ /* 0x000fea0003800000 */
.L_x_127:
        /* <DEDUP_REMOVED lines=13> */
.L_x_130:
[----:B------:R-:W-:Y:S05]  /*4c40*/  BSYNC B0 ;  /* 0x0000000000007941 */ /* 0x000fea0003800000 */
.L_x_129:
        /* <DEDUP_REMOVED lines=12> */
.L_x_132:
[----:B------:R-:W-:Y:S05]  /*4d10*/  BSYNC B0 ;  /* 0x0000000000007941 */ /* 0x000fea0003800000 */
.L_x_131:
[----:B0----5:R-:W-:Y:S01]  /*4d20*/  IMAD.U32 R3, R90, 0x10000, RZ ;  /* 0x000100005a037824 */ /* 0x021fe200078e00ff */
[----:B------:R-:W-:Y:S01]  /*4d30*/  ISETP.GT.AND P4, PT, R16, 0x48, P6 ;  /* 0x000000481000780c */ /* 0x000fe20003784270 */
        /* <DEDUP_REMOVED lines=8> */
[----:B------:R-:W-:Y:S05]  /*4dc0*/  @!P4 BRA `(.L_x_134) ;  /* 0x000000000004c947 */ /* 0x000fea0003800000 */
[----:B------:R0:W5:Y:S02]  /*4dd0*/  LDG.E.LTC128B.U16 R90, desc[UR12][R6.64+0x52] ;  /* 0x0000520c065a7981 */ /* 0x000164000c1e1520 */
.L_x_134:
[----:B------:R-:W-:Y:S05]  /*4de0*/  BSYNC B0 ;  /* 0x0000000000007941 */ /* 0x000fea0003800000 */
.L_x_133:
[----:B0----5:R-:W-:Y:S01]  /*4df0*/  IMAD.U32 R3, R90, 0x10000, RZ ;  /* 0x000100005a037824 */ /* 0x021fe200078e00ff */
        /* <DEDUP_REMOVED lines=11> */
.L_x_136:
[----:B------:R-:W-:Y:S05]  /*4eb0*/  BSYNC B0 ;  /* 0x0000000000007941 */ /* 0x000fea0003800000 */
.L_x_135:
        /* <DEDUP_REMOVED lines=12> */
.L_x_138:
[----:B------:R-:W-:Y:S05]  /*4f80*/  BSYNC B0 ;  /* 0x0000000000007941 */ /* 0x000fea0003800000 */
.L_x_137:
        /* <DEDUP_REMOVED lines=12> */
.L_x_140:
[----:B------:R-:W-:Y:S05]  /*5050*/  BSYNC B0 ;  /* 0x0000000000007941 */ /* 0x000fea0003800000 */
.L_x_139:
        /* <DEDUP_REMOVED lines=12> */
.L_x_142:
[----:B------:R-:W-:Y:S05]  /*5120*/  BSYNC B0 ;  /* 0x0000000000007941 */ /* 0x000fea0003800000 */
.L_x_141:
        /* <DEDUP_REMOVED lines=12> */
.L_x_144:
[----:B------:R-:W-:Y:S05]  /*51f0*/  BSYNC B0 ;  /* 0x0000000000007941 */ /* 0x000fea0003800000 */
.L_x_143:
        /* <DEDUP_REMOVED lines=12> */
.L_x_146:
[----:B------:R-:W-:Y:S05]  /*52c0*/  BSYNC B0 ;  /* 0x0000000000007941 */ /* 0x000fea0003800000 */
.L_x_145:
[----:B0----5:R-:W-:Y:S01]  /*52d0*/  IMAD.U32 R3, R90, 0x10000, RZ ;  /* 0x000100005a037824 */ /* 0x021fe200078e00ff */
[----:B------:R-:W-:Y:S01]  /*52e0*/  ISETP.GT.AND P1, PT, R16, 0x48, P1 ;  /* 0x000000481000780c */ /* 0x000fe20000f24270 */
[----:B------:R-:W-:Y:S02]  /*52f0*/  BSSY B0, `(.L_x_147) ;  /* 0x0000007000007945 */ /* 0x000fe40003800000 */
[----:B------:R-:W-:-:S04]  /*5300*/  FMUL R2, R3, R18 ;  /* 0x0000001203027220 */ /* 0x000fc80000400000 */
[----:B------:R-:W-:-:S05]  /*5310*/  FFMA R2, R53, R0, R2 ;  /* 0x0000000035027223 */ /* 0x000fca0000000002 */
[----:B------:R-:W-:-:S05]  /*5320*/  F2FP.BF16.F32.PACK_AB R2, RZ, R2 ;  /* 0x00000002ff02723e */ /* 0x000fca00000010ff */
[----:B------:R0:W-:Y:S01]  /*5330*/  @P2 STG.E.U16 desc[UR12][R56.64+0x72], R2 ;  /* 0x0000720238002986 */ /* 0x0001e2000c10150c */
[----:B------:R-:W-:Y:S05]  /*5340*/  @!P1 BRA `(.L_x_148) ;  /* 0x0000000000049947 */ /* 0x000fea0003800000 */
[----:B------:R0:W5:Y:S02]  /*5350*/  LDG.E.LTC128B.U16 R90, desc[UR12][R6.64+0x70] ;  /* 0x0000700c065a7981 */ /* 0x000164000c1e1520 */
.L_x_148:
[----:B------:R-:W-:Y:S05]  /*5360*/  BSYNC B0 ;  /* 0x0000000000007941 */ /* 0x000fea0003800000 */
.L_x_147:
[----:B-----5:R-:W-:Y:S01]  /*5370*/  IMAD.U32 R3, R90, 0x10000, RZ ;  /* 0x000100005a037824 */ /* 0x020fe200078e00ff */
[----:B------:R-:W-:Y:S01]  /*5380*/  ISETP.GT.AND P0, PT, R16, 0x48, P0 ;  /* 0x000000481000780c */ /* 0x000fe20000704270 */
[----:B0-----:R-:W-:Y:S01]  /*5390*/  @P1 IMAD.MOV.U32 R2, RZ, RZ, R10 ;  /* 0x000000ffff021224 */ /* 0x001fe200078e000a */
        /* <DEDUP_REMOVED lines=9> */
.L_x_150:
[----:B------:R-:W-:Y:S05]  /*5430*/  BSYNC B0 ;  /* 0x0000000000007941 */ /* 0x000fea0003800000 */
.L_x_149:
[----:B0----5:R-:W-:-:S04]  /*5440*/  IMAD.U32 R3, R90, 0x10000, RZ ;  /* 0x000100005a037824 */ /* 0x021fc800078e00ff */
[----:B------:R-:W-:-:S04]  /*5450*/  FMUL R18, R3, R18 ;  /* 0x0000001203127220 */ /* 0x000fc80000400000 */
[----:B------:R-:W-:Y:S01]  /*5460*/  FFMA R18, R55, R0, R18 ;  /* 0x0000000037127223 */ /* 0x000fe20000000012 */
[----:B------:R-:W-:Y:S06]  /*5470*/  @!P0 EXIT ;  /* 0x000000000000894d */ /* 0x000fec0003800000 */
[----:B------:R-:W-:-:S05]  /*5480*/  F2FP.BF16.F32.PACK_AB R18, RZ, R18 ;  /* 0x00000012ff12723e */ /* 0x000fca00000010ff */
[----:B------:R-:W-:Y:S01]  /*5490*/  STG.E.U16 desc[UR12][R10.64+0x72], R18 ;  /* 0x000072120a007986 */ /* 0x000fe2000c10150c */
[----:B------:R-:W-:Y:S05]  /*54a0*/  EXIT ;  /* 0x000000000000794d */ /* 0x000fea0003800000 */
.L_x_28:
[----:B------:R-:W-:Y:S01]  /*54b0*/  ULDC.64 UR4, c[0x0][0x5c8] ;  /* 0x0001720000047ab9 */ /* 0x000fe20000000a00 */
[----:B------:R-:W-:Y:S01]  /*54c0*/  ISETP.GT.AND P2, PT, R17, 0x1, PT ;  /* 0x000000011100780c */ /* 0x000fe20003f44270 */
[-C--:B------:R-:W-:Y:S01]  /*54d0*/  FMUL R56, R56, R0.reuse ;  /* 0x0000000038387220 */ /* 0x080fe20000400000 */
[----:B------:R-:W-:Y:S01]  /*54e0*/  LEA R6, P1, R12, UR4, 0x1 ;  /* 0x000000040c067c11 */ /* 0x000fe2000f8208ff */
[C---:B------:R-:W-:Y:S02]  /*54f0*/  IMAD.SHL.U32 R11, R14.reuse, 0x2, RZ ;  /* 0x000000020e0b7824 */ /* 0x040fe400078e00ff */
[-C--:B------:R-:W-:Y:S01]  /*5500*/  FMUL R57, R57, R0.reuse ;  /* 0x0000000039397220 */ /* 0x080fe20000400000 */
[----:B------:R-:W-:Y:S01]  /*5510*/  SHF.L.U64.HI R15, R14, 0x1, R15 ;  /* 0x000000010e0f7819 */ /* 0x000fe2000001020f */
[-C--:B------:R-:W-:Y:S01]  /*5520*/  FMUL R58, R58, R0.reuse ;  /* 0x000000003a3a7220 */ /* 0x080fe20000400000 */
[----:B------:R-:W-:Y:S01]  /*5530*/  LEA.HI.X R7, R12, UR5, R3, 0x1, P1 ;  /* 0x000000050c077c11 */ /* 0x000fe200088f0c03 */
[-C--:B------:R-:W-:Y:S01]  /*5540*/  FMUL R59, R59, R0.reuse ;  /* 0x000000003b3b7220 */ /* 0x080fe20000400000 */
[----:B------:R-:W-:Y:S01]  /*5550*/  ISETP.GT.AND P1, PT, R16, RZ, P2 ;  /* 0x000000ff1000720c */ /* 0x000fe20001724270 */
[----:B------:R-:W-:Y:S01]  /*5560*/  FMUL R60, R60, R0 ;  /* 0x000000003c3c7220 */ /* 0x000fe20000400000 */
[----:B------:R-:W-:Y:S01]  /*5570*/  F2FP.BF16.F32.PACK_AB R56, RZ, R56 ;  /* 0x00000038ff38723e */ /* 0x000fe200000010ff */
[----:B------:R-:W-:Y:S01]  /*5580*/  FMUL R61, R61, R0 ;  /* 0x000000003d3d7220 */ /* 0x000fe20000400000 */
[----:B------:R-:W-:Y:S01]  /*5590*/  F2FP.BF16.F32.PACK_AB R57, RZ, R57 ;  /* 0x00000039ff39723e */ /* 0x000fe200000010ff */
[----:B------:R-:W-:Y:S01]  /*55a0*/  IMAD.SHL.U32 R9, R92, 0x2, RZ ;  /* 0x000000025c097824 */ /* 0x000fe200078e00ff */
[----:B------:R-:W-:Y:S01]  /*55b0*/  ISETP.GT.AND P5, PT, R17, 0x8, PT ;  /* 0x000000081100780c */ /* 0x000fe20003fa4270 */
[----:B------:R-:W-:Y:S01]  /*55c0*/  @P0 STG.E.U16 desc[UR12][R6.64], R56 ;  /* 0x0000003806000986 */ /* 0x000fe2000c10150c */
[----:B------:R-:W-:Y:S01]  /*55d0*/  IADD3 R4, P0, R11, R6, RZ ;  /* 0x000000060b047210 */ /* 0x000fe20007f1e0ff */
[-C--:B------:R-:W-:Y:S01]  /*55e0*/  FMUL R62, R62, R0.reuse ;  /* 0x000000003e3e7220 */ /* 0x080fe20000400000 */
[----:B------:R-:W-:Y:S01]  /*55f0*/  ISETP.GT.AND P4, PT, R17, 0x9, PT ;  /* 0x000000091100780c */ /* 0x000fe20003f84270 */
[----:B------:R-:W-:Y:S01]  /*5600*/  FMUL R63, R63, R0 ;  /* 0x000000003f3f7220 */ /* 0x000fe20000400000 */
[C---:B------:R-:W-:Y:S01]  /*5610*/  ISETP.GT.AND P3, PT, R16.reuse, 0x8, P6 ;  /* 0x000000081000780c */ /* 0x040fe20003764270 */
[----:B------:R-:W-:Y:S01]  /*5620*/  @P1 IMAD.MOV.U32 R2, RZ, RZ, R6 ;  /* 0x000000ffff021224 */ /* 0x000fe200078e0006 */
[C---:B------:R-:W-:Y:S01]  /*5630*/  ISETP.GT.AND P2, PT, R16.reuse, 0x8, P2 ;  /* 0x000000081000780c */ /* 0x040fe20001744270 */
[--C-:B------:R-:W-:Y:S01]  /*5640*/  @P1 IMAD.MOV.U32 R3, RZ, RZ, R7.reuse ;  /* 0x000000ffff031224 */ /* 0x100fe200078e0007 */
[----:B------:R-:W-:Y:S01]  /*5650*/  F2FP.BF16.F32.PACK_AB R58, RZ, R58 ;  /* 0x0000003aff3a723e */ /* 0x000fe200000010ff */
[----:B------:R-:W-:Y:S01]  /*5660*/  IMAD.X R5, R15, 0x1, R7, P0 ;  /* 0x000000010f057824 */ /* 0x000fe200000e0607 */
[----:B------:R-:W-:Y:S01]  /*5670*/  ISETP.GT.AND P0, PT, R16, RZ, P5 ;  /* 0x000000ff1000720c */ /* 0x000fe20002f04270 */
[-C--:B------:R-:W-:Y:S01]  /*5680*/  FMUL R64, R64, R0.reuse ;  /* 0x0000000040407220 */ /* 0x080fe20000400000 */
[----:B------:R0:W-:Y:S01]  /*5690*/  @P1 STG.E.U16 desc[UR12][R2.64+0x2], R57 ;  /* 0x0000023902001986 */ /* 0x0001e2000c10150c */
[----:B------:R-:W-:Y:S01]  /*56a0*/  ISETP.GT.AND P1, PT, R16, RZ, P4 ;  /* 0x000000ff1000720c */ /* 0x000fe20002724270 */
[-C--:B------:R-:W-:Y:S01]  /*56b0*/  FMUL R65, R65, R0.reuse ;  /* 0x0000000041417220 */ /* 0x080fe20000400000 */
[----:B------:R-:W-:Y:S01]  /*56c0*/  F2FP.BF16.F32.PACK_AB R59, RZ, R59 ;  /* 0x0000003bff3b723e */ /* 0x000fe200000010ff */
[----:B------:R-:W-:Y:S01]  /*56d0*/  FMUL R66, R66, R0 ;  /* 0x0000000042427220 */ /* 0x000fe20000400000 */
[----:B------:R-:W-:Y:S01]  /*56e0*/  F2FP.BF16.F32.PACK_AB R60, RZ, R60 ;  /* 0x0000003cff3c723e */ /* 0x000fe200000010ff */
[----:B------:R-:W-:Y:S01]  /*56f0*/  @P3 STG.E.U16 desc[UR12][R4.64], R58 ;  /* 0x0000003a04003986 */ /* 0x000fe2000c10150c */
[----:B------:R-:W-:Y:S01]  /*5700*/  F2FP.BF16.F32.PACK_AB R61, RZ, R61 ;  /* 0x0000003dff3d723e */ /* 0x000fe200000010ff */
[-C--:B------:R-:W-:Y:S01]  /*5710*/  FMUL R67, R67, R0.reuse ;  /* 0x0000000043437220 */ /* 0x080fe20000400000 */
[----:B------:R-:W-:Y:S01]  /*5720*/  SHF.L.U64.HI R19, R92, 0x1, R19 ;  /* 0x000000015c137819 */ /* 0x000fe20000010213 */
[----:B------:R-:W-:Y:S01]  /*5730*/  @P2 STG.E.U16 desc[UR12][R4.64+0x2], R59 ;  /* 0x0000023b04002986 */ /* 0x000fe2000c10150c */
[----:B------:R-:W-:Y:S01]  /*5740*/  ISETP.GT.AND P2, PT, R16, 0x8, P5 ;  /* 0x000000081000780c */ /* 0x000fe20002f44270 */
[----:B------:R-:W-:Y:S01]  /*5750*/  FMUL R68, R68, R0 ;  /* 0x0000000044447220 */ /* 0x000fe20000400000 */
[----:B------:R-:W-:Y:S01]  /*5760*/  ISETP.GT.AND P3, PT, R17, 0x10, PT ;  /* 0x000000101100780c */ /* 0x000fe20003f64270 */
[----:B------:R-:W-:Y:S01]  /*5770*/  @P0 STG.E.U16 desc[UR12][R6.64+0x10], R60 ;  /* 0x0000103c06000986 */ /* 0x000fe2000c10150c */
[----:B------:R-:W-:Y:S01]  /*5780*/  F2FP.BF16.F32.PACK_AB R62, RZ, R62 ;  /* 0x0000003eff3e723e */ /* 0x000fe200000010ff */
[----:B------:R-:W-:Y:S01]  /*5790*/  FMUL R69, R69, R0 ;  /* 0x0000000045457220 */ /* 0x000fe20000400000 */
[----:B------:R-:W-:Y:S01]  /*57a0*/  F2FP.BF16.F32.PACK_AB R63, RZ, R63 ;  /* 0x0000003fff3f723e */ /* 0x000fe200000010ff */
[----:B------:R-:W-:Y:S01]  /*57b0*/  @P1 STG.E.U16 desc[UR12][R6.64+0x12], R61 ;  /* 0x0000123d06001986 */ /* 0x000fe2000c10150c */
[----:B0-----:R-:W-:Y:S01]  /*57c0*/  IADD3 R2, P0, P1, R9, R6, R11 ;  /* 0x0000000609027210 */ /* 0x001fe2000791e00b */
[----:B------:R-:W-:Y:S01]  /*57d0*/  FMUL R70, R70, R0 ;  /* 0x0000000046467220 */ /* 0x000fe20000400000 */
[----:B------:R-:W-:Y:S01]  /*57e0*/  F2FP.BF16.F32.PACK_AB R64, RZ, R64 ;  /* 0x00000040ff40723e */ /* 0x000fe200000010ff */
[-C--:B------:R-:W-:Y:S01]  /*57f0*/  FMUL R71, R71, R0.reuse ;  /* 0x0000000047477220 */ /* 0x080fe20000400000 */
[----:B------:R-:W-:Y:S01]  /*5800*/  IADD3.X R3, R19, R7, R15, P0, P1 ;  /* 0x0000000713037210 */ /* 0x000fe200007e240f */
[----:B------:R-:W-:Y:S01]  /*5810*/  @P2 STG.E.U16 desc[UR12][R4.64+0x10], R62 ;  /* 0x0000103e04002986 */ /* 0x000fe2000c10150c */
[----:B------:R-:W-:Y:S01]  /*5820*/  ISETP.GT.AND P1, PT, R16, 0x8, P4 ;  /* 0x000000081000780c */ /* 0x000fe20002724270 */
[-C--:B------:R-:W-:Y:S01]  /*5830*/  FMUL R72, R72, R0.reuse ;  /* 0x0000000048487220 */ /* 0x080fe20000400000 */
[----:B------:R-:W-:Y:S01]  /*5840*/  ISETP.GT.AND P0, PT, R16, RZ, P3 ;  /* 0x000000ff1000720c */ /* 0x000fe20001f04270 */
[-C--:B------:R-:W-:Y:S01]  /*5850*/  FMUL R73, R73, R0.reuse ;  /* 0x0000000049497220 */ /* 0x080fe20000400000 */
[----:B------:R-:W-:Y:S01]  /*5860*/  ISETP.GT.AND P2, PT, R17, 0x11, PT ;  /* 0x000000111100780c */ /* 0x000fe20003f44270 */
[-C--:B------:R-:W-:Y:S01]  /*5870*/  FMUL R74, R74, R0.reuse ;  /* 0x000000004a4a7220 */ /* 0x080fe20000400000 */
[----:B------:R-:W-:Y:S01]  /*5880*/  F2FP.BF16.F32.PACK_AB R65, RZ, R65 ;  /* 0x00000041ff41723e */ /* 0x000fe200000010ff */
[----:B------:R-:W-:Y:S01]  /*5890*/  FMUL R75, R75, R0 ;  /* 0x000000004b4b7220 */ /* 0x000fe20000400000 */
[----:B------:R-:W-:Y:S01]  /*58a0*/  F2FP.BF16.F32.PACK_AB R66, RZ, R66 ;  /* 0x00000042ff42723e */ /* 0x000fe200000010ff */
[-C--:B------:R-:W-:Y:S01]  /*58b0*/  FMUL R76, R76, R0.reuse ;  /* 0x000000004c4c7220 */ /* 0x080fe20000400000 */
[----:B------:R-:W-:Y:S01]  /*58c0*/  F2FP.BF16.F32.PACK_AB R67, RZ, R67 ;  /* 0x00000043ff43723e */ /* 0x000fe200000010ff */
[----:B------:R-:W-:Y:S01]  /*58d0*/  FMUL R77, R77, R0 ;  /* 0x000000004d4d7220 */ /* 0x000fe20000400000 */
[----:B------:R-:W-:Y:S01]  /*58e0*/  F2FP.BF16.F32.PACK_AB R68, RZ, R68 ;  /* 0x00000044ff44723e */ /* 0x000fe200000010ff */
[----:B------:R-:W-:Y:S01]  /*58f0*/  @P1 STG.E.U16 desc[UR12][R4.64+0x12], R63 ;  /* 0x0000123f04001986 */ /* 0x000fe2000c10150c */
[----:B------:R-:W-:Y:S01]  /*5900*/  ISETP.GT.AND P1, PT, R17, 0x19, PT ;  /* 0x000000191100780c */ /* 0x000fe20003f24270 */
[-C--:B------:R-:W-:Y:S01]  /*5910*/  FMUL R78, R78, R0.reuse ;  /* 0x000000004e4e7220 */ /* 0x080fe20000400000 */
[----:B------:R-:W-:Y:S01]  /*5920*/  F2FP.BF16.F32.PACK_AB R69, RZ, R69 ;  /* 0x00000045ff45723e */ /* 0x000fe200000010ff */
[----:B------:R-:W-:Y:S01]  /*5930*/  @P0 STG.E.U16 desc[UR12][R6.64+0x20], R64 ;  /* 0x0000204006000986 */ /* 0x000fe2000c10150c */
[----:B------:R-:W-:Y:S01]  /*5940*/  ISETP.GT.AND P0, PT, R16, RZ, P2 ;  /* 0x000000ff1000720c */ /* 0x000fe20001704270 */
[----:B------:R-:W-:Y:S01]  /*5950*/  FMUL R79, R79, R0 ;  /* 0x000000004f4f7220 */ /* 0x000fe20000400000 */
[----:B------:R-:W-:Y:S01]  /*5960*/  F2FP.BF16.F32.PACK_AB R70, RZ, R70 ;  /* 0x00000046ff46723e */ /* 0x000fe200000010ff */
        /* <DEDUP_REMOVED lines=10> */
[----:B------:R-:W-:Y:S01]  /*5a10*/  @P0 STG.E.U16 desc[UR12][R6.64+0x22], R65 ;  /* 0x0000224106000986 */ /* 0x000fe2000c10150c */
[----:B------:R-:W-:Y:S01]  /*5a20*/  ISETP.GT.AND P0, PT, R16, 0x8, P3 ;  /* 0x000000081000780c */ /* 0x000fe20001f04270 */
[-C--:B------:R-:W-:Y:S01]  /*5a30*/  FMUL R85, R85, R0.reuse ;  /* 0x0000000055557220 */ /* 0x080fe20000400000 */
[----:B------:R-:W-:Y:S01]  /*5a40*/  ISETP.GT.AND P5, PT, R17, 0x28, PT ;  /* 0x000000281100780c */ /* 0x000fe20003fa4270 */
        /* <DEDUP_REMOVED lines=8> */
[-C--:B------:R-:W-:Y:S01]  /*5ad0*/  FMUL R26, R26, R0.reuse ;  /* 0x000000001a1a7220 */ /* 0x080fe20000400000 */
[----:B------:R-:W-:Y:S01]  /*5ae0*/  ISETP.GT.AND P4, PT, R17, 0x30, PT ;  /* 0x000000301100780c */ /* 0x000fe20003f84270 */
[----:B------:R-:W-:Y:S01]  /*5af0*/  @P0 STG.E.U16 desc[UR12][R4.64+0x20], R66 ;  /* 0x0000204204000986 */ /* 0x000fe2000c10150c */
[----:B------:R-:W-:Y:S01]  /*5b00*/  ISETP.GT.AND P0, PT, R16, 0x8, P2 ;  /* 0x000000081000780c */ /* 0x000fe20001704270 */
[-C--:B------:R-:W-:Y:S01]  /*5b10*/  FMUL R27, R27, R0.reuse ;  /* 0x000000001b1b7220 */ /* 0x080fe20000400000 */
[----:B------:R-:W-:Y:S01]  /*5b20*/  ISETP.GT.AND P2, PT, R17, 0x18, PT ;  /* 0x000000181100780c */ /* 0x000fe20003f44270 */
[----:B------:R-:W-:Y:S01]  /*5b30*/  FMUL R28, R28, R0 ;  /* 0x000000001c1c7220 */ /* 0x000fe20000400000 */
[----:B------:R-:W-:Y:S01]  /*5b40*/  F2FP.BF16.F32.PACK_AB R80, RZ, R80 ;  /* 0x00000050ff50723e */ /* 0x000fe200000010ff */
        /* <DEDUP_REMOVED lines=8> */
[----:B------:R-:W-:Y:S01]  /*5bd0*/  @P0 STG.E.U16 desc[UR12][R4.64+0x22], R67 ;  /* 0x0000224304000986 */ /* 0x000fe2000c10150c */
[----:B------:R-:W-:Y:S01]  /*5be0*/  ISETP.GT.AND P0, PT, R16, RZ, P2 ;  /* 0x000000ff1000720c */ /* 0x000fe20001704270 */
[----:B------:R-:W-:Y:S01]  /*5bf0*/  FMUL R33, R33, R0 ;  /* 0x0000000021217220 */ /* 0x000fe20000400000 */
[----:B------:R-:W-:Y:S01]  /*5c00*/  F2FP.BF16.F32.PACK_AB R84, RZ, R84 ;  /* 0x00000054ff54723e */ /* 0x000fe200000010ff */
[-C--:B------:R-:W-:Y:S01]  /*5c10*/  FMUL R34, R34, R0.reuse ;  /* 0x0000000022227220 */ /* 0x080fe20000400000 */
[----:B------:R-:W-:Y:S01]  /*5c20*/  P2R R14, PR, RZ, 0x20 ;  /* 0x00000020ff0e7803 */ /* 0x000fe20000000000 */
        /* <DEDUP_REMOVED lines=9> */
[----:B------:R-:W-:Y:S01]  /*5cc0*/  ISETP.GT.AND P0, PT, R16, RZ, P1 ;  /* 0x000000ff1000720c */ /* 0x000fe20000f04270 */
        /* <DEDUP_REMOVED lines=13> */
[----:B------:R-:W-:Y:S01]  /*5da0*/  ISETP.GT.AND P0, PT, R16, 0x8, P2 ;  /* 0x000000081000780c */ /* 0x000fe20001704270 */
        /* <DEDUP_REMOVED lines=22> */
[----:B------:R-:W-:Y:S01]  /*5f10*/  FMUL R0, R55, R0 ;  /* 0x0000000037007220 */ /* 0x000fe20000400000 */
[----:B------:R-:W-:-:S02]  /*5f20*/  F2FP.BF16.F32.PACK_AB R39, RZ, R39 ;  /* 0x00000027ff27723e */ /* 0x000fc400000010ff */
[----:B------:R-:W-:Y:S01]  /*5f30*/  F2FP.BF16.F32.PACK_AB R40, RZ, R40 ;  /* 0x00000028ff28723e */ /* 0x000fe200000010ff */
[----:B------:R-:W-:Y:S01]  /*5f40*/  @P0 STG.E.U16 desc[UR12][R4.64+0x32], R71 ;  /* 0x0000324704000986 */ /* 0x000fe2000c10150c */
[----:B------:R-:W-:Y:S02]  /*5f50*/  ISETP.GT.AND P0, PT, R16, RZ, P2 ;  /* 0x000000ff1000720c */ /* 0x000fe40001704270 */
[----:B------:R-:W-:Y:S02]  /*5f60*/  F2FP.BF16.F32.PACK_AB R41, RZ, R41 ;  /* 0x00000029ff29723e */ /* 0x000fe400000010ff */
[----:B------:R-:W-:Y:S02]  /*5f70*/  F2FP.BF16.F32.PACK_AB R42, RZ, R42 ;  /* 0x0000002aff2a723e */ /* 0x000fe400000010ff */
[----:B------:R-:W-:Y:S02]  /*5f80*/  F2FP.BF16.F32.PACK_AB R43, RZ, R43 ;  /* 0x0000002bff2b723e */ /* 0x000fe400000010ff */
[----:B------:R-:W-:-:S02]  /*5f90*/  F2FP.BF16.F32.PACK_AB R44, RZ, R44 ;  /* 0x0000002cff2c723e */ /* 0x000fc400000010ff */
[----:B------:R-:W-:Y:S02]  /*5fa0*/  F2FP.BF16.F32.PACK_AB R45, RZ, R45 ;  /* 0x0000002dff2d723e */ /* 0x000fe400000010ff */
[----:B------:R-:W-:Y:S01]  /*5fb0*/  F2FP.BF16.F32.PACK_AB R46, RZ, R46 ;  /* 0x0000002eff2e723e */ /* 0x000fe200000010ff */
[----:B------:R-:W-:Y:S01]  /*5fc0*/  @P0 STG.E.U16 desc[UR12][R6.64+0x40], R72 ;  /* 0x0000404806000986 */ /* 0x000fe2000c10150c */
[----:B------:R-:W-:Y:S02]  /*5fd0*/  ISETP.GT.AND P0, PT, R16, RZ, P1 ;  /* 0x000000ff1000720c */ /* 0x000fe40000f04270 */
[----:B------:R-:W-:Y:S02]  /*5fe0*/  F2FP.BF16.F32.PACK_AB R47, RZ, R47 ;  /* 0x0000002fff2f723e */ /* 0x000fe400000010ff */
[----:B------:R-:W-:Y:S02]  /*5ff0*/  F2FP.BF16.F32.PACK_AB R48, RZ, R48 ;  /* 0x00000030ff30723e */ /* 0x000fe400000010ff */
[----:B------:R-:W-:-:S02]  /*6000*/  F2FP.BF16.F32.PACK_AB R49, RZ, R49 ;  /* 0x00000031ff31723e */ /* 0x000fc400000010ff */
[----:B------:R-:W-:Y:S02]  /*6010*/  F2FP.BF16.F32.PACK_AB R50, RZ, R50 ;  /* 0x00000032ff32723e */ /* 0x000fe400000010ff */
[----:B------:R-:W-:Y:S02]  /*6020*/  F2FP.BF16.F32.PACK_AB R51, RZ, R51 ;  /* 0x00000033ff33723e */ /* 0x000fe400000010ff */
[----:B------:R-:W-:Y:S01]  /*6030*/  F2FP.BF16.F32.PACK_AB R52, RZ, R52 ;  /* 0x00000034ff34723e */ /* 0x000fe200000010ff */
[----:B------:R-:W-:Y:S01]  /*6040*/  @P0 STG.E.U16 desc[UR12][R6.64+0x42], R73 ;  /* 0x0000424906000986 */ /* 0x000fe2000c10150c */
[----:B------:R-:W-:Y:S02]  /*6050*/  ISETP.GT.AND P0, PT, R16, 0x8, P2 ;  /* 0x000000081000780c */ /* 0x000fe40001704270 */
[----:B------:R-:W-:Y:S02]  /*6060*/  ISETP.GT.AND P2, PT, R17, 0x38, PT ;  /* 0x000000381100780c */ /* 0x000fe40003f44270 */
[----:B------:R-:W-:-:S02]  /*6070*/  F2FP.BF16.F32.PACK_AB R53, RZ, R53 ;  /* 0x00000035ff35723e */ /* 0x000fc400000010ff */
[----:B------:R-:W-:-:S07]  /*6080*/  F2FP.BF16.F32.PACK_AB R54, RZ, R54 ;  /* 0x00000036ff36723e */ /* 0x000fce00000010ff */
[----:B------:R-:W-:Y:S01]  /*6090*/  @P0 STG.E.U16 desc[UR12][R4.64+0x40], R74 ;  /* 0x0000404a04000986 */ /* 0x000fe2000c10150c */
[----:B------:R-:W-:-:S13]  /*60a0*/  ISETP.GT.AND P0, PT, R16, 0x8, P1 ;  /* 0x000000081000780c */ /* 0x000fda0000f04270 */
[----:B------:R-:W-:Y:S01]  /*60b0*/  @P0 STG.E.U16 desc[UR12][R4.64+0x42], R75 ;  /* 0x0000424b04000986 */ /* 0x000fe2000c10150c */
[----:B------:R-:W-:-:S13]  /*60c0*/  ISETP.GT.AND P0, PT, R16, RZ, P5 ;  /* 0x000000ff1000720c */ /* 0x000fda0002f04270 */
[----:B------:R-:W-:Y:S01]  /*60d0*/  @P0 STG.E.U16 desc[UR12][R6.64+0x50], R76 ;  /* 0x0000504c06000986 */ /* 0x000fe2000c10150c */
[----:B------:R-:W-:-:S04]  /*60e0*/  ISETP.GT.AND P0, PT, R17, 0x29, PT ;  /* 0x000000291100780c */ /* 0x000fc80003f04270 */
[----:B------:R-:W-:-:S13]  /*60f0*/  ISETP.GT.AND P1, PT, R16, RZ, P0 ;  /* 0x000000ff1000720c */ /* 0x000fda0000724270 */
[----:B------:R-:W-:Y:S01]  /*6100*/  @P1 STG.E.U16 desc[UR12][R6.64+0x52], R77 ;  /* 0x0000524d06001986 */ /* 0x000fe2000c10150c */
[----:B------:R-:W-:-:S13]  /*6110*/  ISETP.GT.AND P1, PT, R16, 0x8, P5 ;  /* 0x000000081000780c */ /* 0x000fda0002f24270 */
[----:B------:R-:W-:Y:S01]  /*6120*/  @P1 STG.E.U16 desc[UR12][R4.64+0x50], R78 ;  /* 0x0000504e04001986 */ /* 0x000fe2000c10150c */
[----:B------:R-:W-:-:S13]  /*6130*/  ISETP.GT.AND P1, PT, R16, 0x8, P0 ;  /* 0x000000081000780c */ /* 0x000fda0000724270 */
[----:B------:R-:W-:Y:S01]  /*6140*/  @P1 STG.E.U16 desc[UR12][R4.64+0x52], R79 ;  /* 0x0000524f04001986 */ /* 0x000fe2000c10150c */
[----:B------:R-:W-:-:S13]  /*6150*/  ISETP.GT.AND P1, PT, R16, RZ, P4 ;  /* 0x000000ff1000720c */ /* 0x000fda0002724270 */
[----:B------:R-:W-:Y:S01]  /*6160*/  @P1 STG.E.U16 desc[UR12][R6.64+0x60], R80 ;  /* 0x0000605006001986 */ /* 0x000fe2000c10150c */
[----:B------:R-:W-:-:S13]  /*6170*/  ISETP.GT.AND P1, PT, R16, RZ, P3 ;  /* 0x000000ff1000720c */ /* 0x000fda0001f24270 */
[----:B------:R-:W-:Y:S01]  /*6180*/  @P1 STG.E.U16 desc[UR12][R6.64+0x62], R81 ;  /* 0x0000625106001986 */ /* 0x000fe2000c10150c */
[----:B------:R-:W-:-:S13]  /*6190*/  ISETP.GT.AND P1, PT, R16, 0x8, P4 ;  /* 0x000000081000780c */ /* 0x000fda0002724270 */
[----:B------:R-:W-:Y:S01]  /*61a0*/  @P1 STG.E.U16 desc[UR12][R4.64+0x60], R82 ;  /* 0x0000605204001986 */ /* 0x000fe2000c10150c */
[----:B------:R-:W-:-:S13]  /*61b0*/  ISETP.GT.AND P1, PT, R16, 0x8, P3 ;  /* 0x000000081000780c */ /* 0x000fda0001f24270 */
[----:B------:R-:W-:Y:S01]  /*61c0*/  @P1 STG.E.U16 desc[UR12][R4.64+0x62], R83 ;  /* 0x0000625304001986 */ /* 0x000fe2000c10150c */
[----:B------:R-:W-:-:S05]  /*61d0*/  IADD3 R10, P1, R9, R4, RZ ;  /* 0x00000004090a7210 */ /* 0x000fca0007f3e0ff */
[----:B------:R-:W-:Y:S01]  /*61e0*/  IMAD.X R11, R19, 0x1, R5, P1 ;  /* 0x00000001130b7824 */ /* 0x000fe200008e0605 */
[----:B------:R-:W-:-:S13]  /*61f0*/  ISETP.GT.AND P1, PT, R16, RZ, P2 ;  /* 0x000000ff1000720c */ /* 0x000fda0001724270 */
[----:B------:R-:W-:Y:S01]  /*6200*/  @P1 STG.E.U16 desc[UR12][R6.64+0x70], R84 ;  /* 0x0000705406001986 */ /* 0x000fe2000c10150c */
[----:B------:R-:W-:-:S05]  /*6210*/  IADD3 R12, P1, R9, R4, RZ ;  /* 0x00000004090c7210 */ /* 0x000fca0007f3e0ff */
[----:B------:R-:W-:Y:S01]  /*6220*/  IMAD.X R13, R19, 0x1, R5, P1 ;  /* 0x00000001130d7824 */ /* 0x000fe200008e0605 */
[----:B------:R-:W-:-:S05]  /*6230*/  IADD3 R8, P1, R9, R6, RZ ;  /* 0x0000000609087210 */ /* 0x000fca0007f3e0ff */
[----:B------:R-:W-:Y:S01]  /*6240*/  IMAD.X R9, R19, 0x1, R7, P1 ;  /* 0x0000000113097824 */ /* 0x000fe200008e0607 */
[----:B------:R-:W-:-:S04]  /*6250*/  ISETP.GT.AND P1, PT, R17, 0x39, PT ;  /* 0x000000391100780c */ /* 0x000fc80003f24270 */
[----:B------:R-:W-:-:S13]  /*6260*/  ISETP.GT.AND P5, PT, R16, RZ, P1 ;  /* 0x000000ff1000720c */ /* 0x000fda0000fa4270 */
[----:B------:R-:W-:Y:S01]  /*6270*/  @P5 STG.E.U16 desc[UR12][R6.64+0x72], R85 ;  /* 0x0000725506005986 */ /* 0x000fe2000c10150c */
[----:B------:R-:W-:-:S13]  /*6280*/  ISETP.GT.AND P5, PT, R16, 0x8, P2 ;  /* 0x000000081000780c */ /* 0x000fda00017a4270 */
[----:B------:R-:W-:Y:S01]  /*6290*/  @P5 STG.E.U16 desc[UR12][R4.64+0x70], R86 ;  /* 0x0000705604005986 */ /* 0x000fe2000c10150c */
[----:B------:R-:W-:-:S13]  /*62a0*/  ISETP.GT.AND P5, PT, R16, 0x8, P1 ;  /* 0x000000081000780c */ /* 0x000fda0000fa4270 */
[----:B------:R0:W-:Y:S01]  /*62b0*/  @P5 STG.E.U16 desc[UR12][R4.64+0x72], R87 ;  /* 0x0000725704005986 */ /* 0x0001e2000c10150c */
[C---:B------:R-:W-:Y:S02]  /*62c0*/  ISETP.GT.AND P5, PT, R16.reuse, 0x40, P6 ;  /* 0x000000401000780c */ /* 0x040fe400037a4270 */
[----:B------:R-:W-:-:S11]  /*62d0*/  ISETP.GT.AND P6, PT, R16, 0x48, P6 ;  /* 0x000000481000780c */ /* 0x000fd600037c4270 */
[----:B------:R-:W-:Y:S01]  /*62e0*/  @P5 STG.E.U16 desc[UR12][R8.64], R24 ;  /* 0x0000001808005986 */ /* 0x000fe2000c10150c */
[----:B------:R-:W-:-:S04]  /*62f0*/  ISETP.GT.AND P5, PT, R17, 0x1, PT ;  /* 0x000000011100780c */ /* 0x000fc80003fa4270 */
[----:B------:R-:W-:-:S13]  /*6300*/  ISETP.GT.AND P5, PT, R16, 0x40, P5 ;  /* 0x000000401000780c */ /* 0x000fda0002fa4270 */
[----:B0-----:R-:W-:Y:S02]  /*6310*/  @P5 IMAD.MOV.U32 R4, RZ, RZ, R8 ;  /* 0x000000ffff045224 */ /* 0x001fe400078e0008 */
[----:B------:R-:W-:-:S05]  /*6320*/  @P5 IMAD.MOV.U32 R5, RZ, RZ, R9 ;  /* 0x000000ffff055224 */ /* 0x000fca00078e0009 */
[----:B------:R0:W-:Y:S01]  /*6330*/  @P5 STG.E.U16 desc[UR12][R4.64+0x2], R25 ;  /* 0x0000021904005986 */ /* 0x0001e2000c10150c */
[----:B------:R-:W-:-:S03]  /*6340*/  ISETP.NE.AND P5, PT, R14, RZ, PT ;  /* 0x000000ff0e00720c */ /* 0x000fc60003fa5270 */
[----:B------:R-:W-:Y:S01]  /*6350*/  @P6 STG.E.U16 desc[UR12][R10.64], R26 ;  /* 0x0000001a0a006986 */ /* 0x000fe2000c10150c */
[----:B------:R-:W-:-:S04]  /*6360*/  ISETP.GT.AND P6, PT, R17, 0x1, PT ;  /* 0x000000011100780c */ /* 0x000fc80003fc4270 */
[----:B------:R-:W-:-:S13]  /*6370*/  ISETP.GT.AND P6, PT, R16, 0x48, P6 ;  /* 0x000000481000780c */ /* 0x000fda00037c4270 */
[----:B------:R-:W-:Y:S01]  /*6380*/  @P6 STG.E.U16 desc[UR12][R12.64+0x2], R27 ;  /* 0x0000021b0c006986 */ /* 0x000fe2000c10150c */
[----:B------:R-:W-:-:S04]  /*6390*/  ISETP.GT.AND P6, PT, R17, 0x8, PT ;  /* 0x000000081100780c */ /* 0x000fc80003fc4270 */
[----:B------:R-:W-:-:S13]  /*63a0*/  ISETP.GT.AND P6, PT, R16, 0x40, P6 ;  /* 0x000000401000780c */ /* 0x000fda00037c4270 */
[----:B0-----:R-:W-:Y:S02]  /*63b0*/  @P6 IMAD.MOV.U32 R4, RZ, RZ, R8 ;  /* 0x000000ffff046224 */ /* 0x001fe400078e0008 */
[----:B------:R-:W-:-:S05]  /*63c0*/  @P6 IMAD.MOV.U32 R5, RZ, RZ, R9 ;  /* 0x000000ffff056224 */ /* 0x000fca00078e0009 */
[----:B------:R0:W-:Y:S01]  /*63d0*/  @P6 STG.E.U16 desc[UR12][R4.64+0x10], R28 ;  /* 0x0000101c04006986 */ /* 0x0001e2000c10150c */
[----:B------:R-:W-:-:S04]  /*63e0*/  ISETP.GT.AND P6, PT, R17, 0x9, PT ;  /* 0x000000091100780c */ /* 0x000fc80003fc4270 */
[----:B------:R-:W-:-:S13]  /*63f0*/  ISETP.GT.AND P6, PT, R16, 0x40, P6 ;  /* 0x000000401000780c */ /* 0x000fda00037c4270 */
[----:B0-----:R-:W-:Y:S02]  /*6400*/  @P6 IMAD.MOV.U32 R4, RZ, RZ, R8 ;  /* 0x000000ffff046224 */ /* 0x001fe400078e0008 */
[----:B------:R-:W-:-:S05]  /*6410*/  @P6 IMAD.MOV.U32 R5, RZ, RZ, R9 ;  /* 0x000000ffff056224 */ /* 0x000fca00078e0009 */
[----:B------:R0:W-:Y:S01]  /*6420*/  @P6 STG.E.U16 desc[UR12][R4.64+0x12], R29 ;  /* 0x0000121d04006986 */ /* 0x0001e2000c10150c */
[----:B------:R-:W-:-:S04]  /*6430*/  ISETP.GT.AND P6, PT, R17, 0x8, PT ;  /* 0x000000081100780c */ /* 0x000fc80003fc4270 */
[----:B------:R-:W-:-:S13]  /*6440*/  ISETP.GT.AND P6, PT, R16, 0x48, P6 ;  /* 0x000000481000780c */ /* 0x000fda00037c4270 */
        /* <DEDUP_REMOVED lines=52> */
[C---:B------:R-:W-:Y:S02]  /*6790*/  ISETP.GT.AND P6, PT, R16.reuse, 0x40, P5 ;  /* 0x000000401000780c */ /* 0x040fe40002fc4270 */
[----:B------:R-:W-:-:S11]  /*67a0*/  ISETP.GT.AND P5, PT, R16, 0x48, P5 ;  /* 0x000000481000780c */ /* 0x000fd60002fa4270 */
[----:B0-----:R-:W-:Y:S02]  /*67b0*/  @P6 IMAD.MOV.U32 R4, RZ, RZ, R8 ;  /* 0x000000ffff046224 */ /* 0x001fe400078e0008 */
[----:B------:R-:W-:-:S05]  /*67c0*/  @P6 IMAD.MOV.U32 R5, RZ, RZ, R9 ;  /* 0x000000ffff056224 */ /* 0x000fca00078e0009 */
[----:B------:R0:W-:Y:S01]  /*67d0*/  @P6 STG.E.U16 desc[UR12][R4.64+0x50], R44 ;  /* 0x0000502c04006986 */ /* 0x0001e2000c10150c */
[C---:B------:R-:W-:Y:S02]  /*67e0*/  ISETP.GT.AND P6, PT, R16.reuse, 0x40, P0 ;  /* 0x000000401000780c */ /* 0x040fe400007c4270 */
[----:B------:R-:W-:-:S11]  /*67f0*/  ISETP.GT.AND P0, PT, R16, 0x48, P0 ;  /* 0x000000481000780c */ /* 0x000fd60000704270 */
[----:B0-----:R-:W-:Y:S02]  /*6800*/  @P6 IMAD.MOV.U32 R4, RZ, RZ, R8 ;  /* 0x000000ffff046224 */ /* 0x001fe400078e0008 */
[----:B------:R-:W-:-:S05]  /*6810*/  @P6 IMAD.MOV.U32 R5, RZ, RZ, R9 ;  /* 0x000000ffff056224 */ /* 0x000fca00078e0009 */
[----:B------:R0:W-:Y:S01]  /*6820*/  @P6 STG.E.U16 desc[UR12][R4.64+0x52], R45 ;  /* 0x0000522d04006986 */ /* 0x0001e2000c10150c */
[C---:B------:R-:W-:Y:S02]  /*6830*/  ISETP.GT.AND P6, PT, R16.reuse, 0x40, P4 ;  /* 0x000000401000780c */ /* 0x040fe400027c4270 */
[C---:B------:R-:W-:Y:S01]  /*6840*/  ISETP.GT.AND P4, PT, R16.reuse, 0x48, P4 ;  /* 0x000000481000780c */ /* 0x040fe20002784270 */
[----:B------:R-:W-:Y:S01]  /*6850*/  @P5 STG.E.U16 desc[UR12][R2.64+0x50], R46 ;  /* 0x0000502e02005986 */ /* 0x000fe2000c10150c */
[C---:B------:R-:W-:Y:S02]  /*6860*/  ISETP.GT.AND P5, PT, R16.reuse, 0x40, P1 ;  /* 0x000000401000780c */ /* 0x040fe40000fa4270 */
[C---:B------:R-:W-:Y:S01]  /*6870*/  ISETP.GT.AND P1, PT, R16.reuse, 0x48, P1 ;  /* 0x000000481000780c */ /* 0x040fe20000f24270 */
[----:B------:R-:W-:Y:S01]  /*6880*/  @P0 STG.E.U16 desc[UR12][R2.64+0x52], R47 ;  /* 0x0000522f02000986 */ /* 0x000fe2000c10150c */
[C---:B------:R-:W-:Y:S02]  /*6890*/  ISETP.GT.AND P0, PT, R16.reuse, 0x40, P3 ;  /* 0x000000401000780c */ /* 0x040fe40001f04270 */
[----:B------:R-:W-:-:S03]  /*68a0*/  ISETP.GT.AND P3, PT, R16, 0x48, P3 ;  /* 0x000000481000780c */ /* 0x000fc60001f64270 */
[----:B0-----:R-:W-:Y:S02]  /*68b0*/  @P6 IMAD.MOV.U32 R4, RZ, RZ, R8 ;  /* 0x000000ffff046224 */ /* 0x001fe400078e0008 */
[----:B------:R-:W-:-:S05]  /*68c0*/  @P6 IMAD.MOV.U32 R5, RZ, RZ, R9 ;  /* 0x000000ffff056224 */ /* 0x000fca00078e0009 */
[----:B------:R0:W-:Y:S01]  /*68d0*/  @P6 STG.E.U16 desc[UR12][R4.64+0x60], R48 ;  /* 0x0000603004006986 */ /* 0x0001e2000c10150c */
[C---:B------:R-:W-:Y:S02]  /*68e0*/  ISETP.GT.AND P6, PT, R16.reuse, 0x40, P2 ;  /* 0x000000401000780c */ /* 0x040fe400017c4270 */
[----:B------:R-:W-:Y:S01]  /*68f0*/  ISETP.GT.AND P2, PT, R16, 0x48, P2 ;  /* 0x000000481000780c */ /* 0x000fe20001744270 */
[----:B0-----:R-:W-:Y:S02]  /*6900*/  @P0 IMAD.MOV.U32 R4, RZ, RZ, R8 ;  /* 0x000000ffff040224 */ /* 0x001fe400078e0008 */
[----:B------:R-:W-:-:S05]  /*6910*/  @P0 IMAD.MOV.U32 R5, RZ, RZ, R9 ;  /* 0x000000ffff050224 */ /* 0x000fca00078e0009 */
[----:B------:R0:W-:Y:S04]  /*6920*/  @P0 STG.E.U16 desc[UR12][R4.64+0x62], R49 ;  /* 0x0000623104000986 */ /* 0x0001e8000c10150c */
[----:B------:R1:W-:Y:S04]  /*6930*/  @P4 STG.E.U16 desc[UR12][R2.64+0x60], R50 ;  /* 0x0000603202004986 */ /* 0x0003e8000c10150c */
[----:B------:R1:W-:Y:S01]  /*6940*/  @P3 STG.E.U16 desc[UR12][R2.64+0x62], R51 ;  /* 0x0000623302003986 */ /* 0x0003e2000c10150c */
[----:B0-----:R-:W-:Y:S02]  /*6950*/  @P6 IMAD.MOV.U32 R4, RZ, RZ, R8 ;  /* 0x000000ffff046224 */ /* 0x001fe400078e0008 */
[----:B------:R-:W-:-:S05]  /*6960*/  @P6 IMAD.MOV.U32 R5, RZ, RZ, R9 ;  /* 0x000000ffff056224 */ /* 0x000fca00078e0009 */
[----:B------:R1:W-:Y:S04]  /*6970*/  @P6 STG.E.U16 desc[UR12][R4.64+0x70], R52 ;  /* 0x0000703404006986 */ /* 0x0003e8000c10150c */
[----:B------:R1:W-:Y:S04]  /*6980*/  @P5 STG.E.U16 desc[UR12][R8.64+0x72], R53 ;  /* 0x0000723508005986 */ /* 0x0003e8000c10150c */
[----:B------:R1:W-:Y:S01]  /*6990*/  @P2 STG.E.U16 desc[UR12][R2.64+0x70], R54 ;  /* 0x0000703602002986 */ /* 0x0003e2000c10150c */
[----:B------:R-:W-:Y:S05]  /*69a0*/  @!P1 EXIT ;  /* 0x000000000000994d */ /* 0x000fea0003800000 */
[----:B------:R-:W-:-:S05]  /*69b0*/  F2FP.BF16.F32.PACK_AB R0, RZ, R0 ;  /* 0x00000000ff00723e */ /* 0x000fca00000010ff */
[----:B------:R-:W-:Y:S01]  /*69c0*/  STG.E.U16 desc[UR12][R2.64+0x72], R0 ;  /* 0x0000720002007986 */ /* 0x000fe2000c10150c */
[----:B------:R-:W-:Y:S05]  /*69d0*/  EXIT ;  /* 0x000000000000794d */ /* 0x000fea0003800000 */
.L_x_14:
[----:B------:R-:W-:-:S13]  /*69e0*/  ISETP.NE.AND P0, PT, R8, RZ, PT ;  /* 0x000000ff0800720c */ /* 0x000fda0003f05270 */
[----:B------:R-:W-:Y:S05]  /*69f0*/  @P0 EXIT ;  /* 0x000000000000094d */ /* 0x000fea0003800000 */
[----:B------:R-:W-:-:S13]  /*6a00*/  ELECT P0, URZ, PT ;  /* 0x00000000003f782f */ /* 0x000fda0003800000 */
[----:B------:R-:W-:Y:S05]  /*6a10*/  @!P0 BRA `(.L_x_151) ;  /* 0x00000004009c8947 */ /* 0x000fea0003800000 */
[----:B------:R-:W-:-:S13]  /*6a20*/  ISETP.GE.AND P0, PT, R7, 0x1, PT ;  /* 0x000000010700780c */ /* 0x000fda0003f06270 */
[----:B------:R-:W-:Y:S05]  /*6a30*/  @!P0 BRA `(.L_x_151) ;  /* 0x0000000400948947 */ /* 0x000fea0003800000 */
[----:B------:R-:W0:Y:S01]  /*6a40*/  S2R R2, SR_CgaCtaId ;  /* 0x0000000000027919 */ /* 0x000e220000008800 */
[----:B------:R-:W1:Y:S01]  /*6a50*/  LDC.64 R6, c[0x0][0x4d8] ;  /* 0x00013600ff067b82 */ /* 0x000e620000000a00 */
[----:B------:R-:W-:Y:S01]  /*6a60*/  LOP3.LUT P0, RZ, R11, 0x1f, RZ, 0xc0, !PT ;  /* 0x0000001f0bff7812 */ /* 0x000fe2000780c0ff */
[----:B------:R-:W-:Y:S01]  /*6a70*/  IMAD.SHL.U32 R12, R12, 0x80, RZ ;  /* 0x000000800c0c7824 */ /* 0x000fe200078e00ff */
[----:B------:R-:W-:Y:S01]  /*6a80*/  ULDC.64 UR4, c[0x0][0x4b0] ;  /* 0x00012c0000047ab9 */ /* 0x000fe20000000a00 */
[----:B------:R-:W-:Y:S01]  /*6a90*/  ISETP.NE.AND P2, PT, R13, RZ, PT ;  /* 0x000000ff0d00720c */ /* 0x000fe20003f45270 */
[----:B------:R-:W-:Y:S01]  /*6aa0*/  IMAD.SHL.U32 R95, R95, 0x40, RZ ;  /* 0x000000405f5f7824 */ /* 0x000fe200078e00ff */
[----:B------:R-:W-:Y:S01]  /*6ab0*/  ISETP.NE.OR P0, PT, R13, RZ, !P0 ;  /* 0x000000ff0d00720c */ /* 0x000fe20004705670 */
[----:B------:R-:W-:Y:S01]  /*6ac0*/  IMAD.MOV.U32 R4, RZ, RZ, 0x1 ;  /* 0x00000001ff047424 */ /* 0x000fe200078e00ff */
[----:B------:R-:W-:Y:S01]  /*6ad0*/  LOP3.LUT R13, R3, 0x2, RZ, 0xfc, !PT ;  /* 0x00000002030d7812 */ /* 0x000fe200078efcff */
[----:B------:R-:W-:-:S02]  /*6ae0*/  IMAD.MOV.U32 R14, RZ, RZ, RZ ;  /* 0x000000ffff0e7224 */ /* 0x000fc400078e00ff */
[----:B------:R-:W-:Y:S02]  /*6af0*/  VIADD R11, R12, 0x40 ;  /* 0x000000400c0b7836 */ /* 0x000fe40000000000 */
[----:B-1----:R-:W-:Y:S02]  /*6b00*/  IMAD R21, R21, UR4, R6 ;  /* 0x0000000415157c24 */ /* 0x002fe4000f8e0206 */
[----:B------:R-:W-:Y:S02]  /*6b10*/  IMAD R94, R94, UR5, R7 ;  /* 0x000000055e5e7c24 */ /* 0x000fe4000f8e0207 */
[----:B------:R-:W-:Y:S02]  /*6b20*/  IMAD.MOV.U32 R7, RZ, RZ, RZ ;  /* 0x000000ffff077224 */ /* 0x000fe400078e00ff */
[----:B------:R-:W-:Y:S02]  /*6b30*/  IMAD.MOV.U32 R6, RZ, RZ, R5 ;  /* 0x000000ffff067224 */ /* 0x000fe400078e0005 */
[----:B0----5:R-:W-:-:S02]  /*6b40*/  IMAD.SHL.U32 R0, R2, 0x800, RZ ;  /* 0x0000080002007824 */ /* 0x021fc400078e00ff */
[----:B------:R-:W-:-:S03]  /*6b50*/  IMAD.SHL.U32 R2, R2, 0x20, RZ ;  /* 0x0000002002027824 */ /* 0x000fc600078e00ff */
[----:B------:R-:W-:-:S07]  /*6b60*/  LOP3.LUT R0, R0, 0x800, RZ, 0xc0, !PT ;  /* 0x0000080000007812 */ /* 0x000fce00078ec0ff */
.L_x_155:
[----:B------:R-:W0:Y:S01]  /*6b70*/  S2R R9, SR_CgaCtaId ;  /* 0x0000000000097919 */ /* 0x000e220000008800 */
[----:B------:R-:W-:-:S04]  /*6b80*/  MOV R8, 0x400 ;  /* 0x0000040000087802 */ /* 0x000fc80000000f00 */
[----:B0-----:R-:W-:Y:S02]  /*6b90*/  LEA R10, R9, R8, 0x18 ;  /* 0x00000008090a7211 */ /* 0x001fe400078ec0ff */
[----:B------:R-:W-:-:S03]  /*6ba0*/  SHF.L.U32 R8, R4, 0x1f, RZ ;  /* 0x0000001f04087819 */ /* 0x000fc600000006ff */
[----:B------:R-:W-:-:S07]  /*6bb0*/  IMAD R9, R7, 0x8, R10 ;  /* 0x0000000807097824 */ /* 0x000fce00078e020a */
.L_x_152:
[----:B0-----:R0:W1:Y:S02]  /*6bc0*/  SYNCS.PHASECHK.TRANS64.TRYWAIT P1, [R9+URZ+0x36048], R8 ;  /* 0x03604808090075a7 */ /* 0x001064000802017f */
[----:B-1----:R-:W-:Y:S05]  /*6bd0*/  @!P1 NANOSLEEP.SYNCS 0x989680 ;  /* 0x009896800000995d */ /* 0x002fea0003900000 */
[----:B------:R-:W1:Y:S02]  /*6be0*/  @!P1 SYNCS.PHASECHK.TRANS64 P1, [R9+URZ+0x36048], R8 ;  /* 0x03604808090095a7 */ /* 0x000e64000802007f */
[----:B-1----:R-:W-:Y:S05]  /*6bf0*/  @!P1 BRA `(.L_x_152) ;  /* 0xfffffffc00f09947 */ /* 0x002fea000383ffff */
[----:B0-----:R-:W0:Y:S02]  /*6c00*/  @!P2 LDC R8, c[0x0][0x500] ;  /* 0x00014000ff08ab82 */ /* 0x001e240000000800 */
[----:B0-----:R0:W-:Y:S02]  /*6c10*/  @!P2 SYNCS.ARRIVE.TRANS64 RZ, [R9+URZ+0x36000], R8 ;  /* 0x0360000809ffa9a7 */ /* 0x0011e4000800003f */
[----:B0-----:R-:W-:-:S04]  /*6c20*/  PRMT R8, R13, 0x9910, RZ ;  /* 0x000099100d087816 */ /* 0x001fc800000000ff */
[----:B------:R-:W-:-:S13]  /*6c30*/  ISETP.NE.AND P1, PT, R8, 0x2, PT ;  /* 0x000000020800780c */ /* 0x000fda0003f25270 */
[----:B------:R-:W-:Y:S05]  /*6c40*/  @P1 BRA `(.L_x_153) ;  /* 0x0000000000041947 */ /* 0x000fea0003800000 */
[----:B------:R-:W-:Y:S01]  /*6c50*/  BPT.TRAP 0x1 ;  /* 0x000000040000795c */ /* 0x000fe20000300000 */
.L_x_153:
[----:B------:R-:W-:Y:S05]  /*6c60*/  @P0 BRA `(.L_x_154) ;  /* 0x0000000000040947 */ /* 0x000fea0003800000 */
[----:B------:R-:W-:Y:S01]  /*6c70*/  BPT.TRAP 0x1 ;  /* 0x000000040000795c */ /* 0x000fe20000300000 */
.L_x_154:
[----:B------:R-:W-:Y:S01]  /*6c80*/  R2UR UR7, R14 ;  /* 0x000000000e0772ca */ /* 0x000fe200000e0000 */
[----:B------:R-:W-:Y:S01]  /*6c90*/  ULDC UR10, c[0x0][0x48c] ;  /* 0x00012300000a7ab9 */ /* 0x000fe20000000800 */
[----:B------:R-:W-:Y:S01]  /*6ca0*/  R2UR UR19, R2 ;  /* 0x00000000021372ca */ /* 0x000fe200000e0000 */
[----:B------:R-:W-:Y:S01]  /*6cb0*/  UISETP.NE.AND UP0, UPT, UR10, 0x1, UPT ;  /* 0x000000010a00788c */ /* 0x000fe2000bf05270 */
[C---:B------:R-:W-:Y:S01]  /*6cc0*/  R2UR UR6, R7.reuse ;  /* 0x00000000070672ca */ /* 0x040fe200000e0000 */
[----:B------:R-:W-:Y:S01]  /*6cd0*/  ULDC UR12, c[0x0][0x498] ;  /* 0x00012600000c7ab9 */ /* 0x000fe20000000800 */
[----:B------:R-:W-:Y:S01]  /*6ce0*/  IMAD R8, R7, 0x1000, R0 ;  /* 0x0000100007087824 */ /* 0x000fe200078e0200 */
[----:B------:R-:W-:Y:S01]  /*6cf0*/  R2UR UR13, R9 ;  /* 0x00000000090d72ca */ /* 0x000fe200000e0000 */
[----:B------:R-:W-:Y:S01]  /*6d00*/  ULDC.64 UR26, c[0x0][0x198] ;  /* 0x00006600001a7ab9 */ /* 0x000fe20000000a00 */
[----:B------:R-:W-:Y:S01]  /*6d10*/  PRMT R9, R21, 0x40, R94 ;  /* 0x0000004015097816 */ /* 0x000fe2000000005e */
[----:B------:R-:W-:Y:S01]  /*6d20*/  IMAD R8, R8, 0x2, R10 ;  /* 0x0000000208087824 */ /* 0x000fe200078e020a */
[----:B------:R-:W-:Y:S01]  /*6d30*/  UIADD3 UR20, UP1, UR26, 0xf0, URZ ;  /* 0x000000f01a147890 */ /* 0x000fe2000ff3e03f */
[----:B------:R-:W-:Y:S01]  /*6d40*/  ISETP.GT.AND P3, PT, R6, 0x1, PT ;  /* 0x000000010600780c */ /* 0x000fe20003f64270 */
[----:B------:R-:W-:Y:S01]  /*6d50*/  USHF.L.U32 UR7, UR7, 0x6, URZ ;  /* 0x0000000607077899 */ /* 0x000fe2000800063f */
[----:B------:R-:W-:Y:S01]  /*6d60*/  VIADD R7, R7, 0x1 ;  /* 0x0000000107077836 */ /* 0x000fe20000000000 */
[----:B------:R-:W-:Y:S01]  /*6d70*/  @UP0 ULDC.64 UR8, c[0x0][0x490] ;  /* 0x0001240000080ab9 */ /* 0x000fe20000000a00 */
[----:B------:R-:W-:Y:S01]  /*6d80*/  R2UR UR17, R8 ;  /* 0x00000000081172ca */ /* 0x000fe200000e0000 */
[----:B------:R-:W-:Y:S01]  /*6d90*/  ULOP3.LUT UR19, UR7, 0x20, UR19, 0xf8, !UPT ;  /* 0x0000002007137892 */ /* 0x000fe2000f8ef813 */
[----:B------:R-:W-:Y:S01]  /*6da0*/  IMAD.MOV.U32 R8, RZ, RZ, 0x3 ;  /* 0x00000003ff087424 */ /* 0x000fe200078e00ff */
[----:B------:R-:W-:Y:S01]  /*6db0*/  UIADD3 UR28, UP2, UR26, 0x1f0, URZ ;  /* 0x000001f01a1c7890 */ /* 0x000fe2000ff5e03f */
[----:B------:R-:W-:Y:S01]  /*6dc0*/  R2UR UR26, R9 ;  /* 0x00000000091a72ca */ /* 0x000fe200000e0000 */
[----:B------:R-:W-:Y:S01]  /*6dd0*/  UIMAD.WIDE.U32 UR4, UR19, UR8, URZ ;  /* 0x00000008130472a5 */ /* 0x000fe2000f8e003f */
[----:B------:R-:W-:Y:S01]  /*6de0*/  R2UR UR8, R10 ;  /* 0x000000000a0872ca */ /* 0x000fe200000e0000 */
[----:B------:R-:W-:Y:S01]  /*6df0*/  UIADD3.X UR21, URZ, UR27, URZ, UP1, !UPT ;  /* 0x0000001b3f157290 */ /* 0x000fe20008ffe43f */
[C---:B------:R-:W-:Y:S01]  /*6e00*/  ISETP.NE.AND P1, PT, R7.reuse, 0x9, PT ;  /* 0x000000090700780c */ /* 0x040fe20003f25270 */
[----:B------:R-:W-:Y:S01]  /*6e10*/  UMOV UR11, UR19 ;  /* 0x00000013000b7c82 */ /* 0x000fe20008000000 */
[----:B------:R-:W-:Y:S01]  /*6e20*/  @UP0 USHF.R.U32.HI UR11, URZ, UR9, UR5 ;  /* 0x000000093f0b0299 */ /* 0x000fe20008011605 */
[----:B------:R-:W-:Y:S01]  /*6e30*/  VIADD R6, R6, 0xffffffff ;  /* 0xffffffff06067836 */ /* 0x000fe20000000000 */
[----:B------:R-:W-:Y:S01]  /*6e40*/  UISETP.NE.AND UP0, UPT, UR12, 0x1, UPT ;  /* 0x000000010c00788c */ /* 0x000fe2000bf05270 */
[----:B------:R-:W-:Y:S01]  /*6e50*/  SEL R9, RZ, 0x1, P1 ;  /* 0x00000001ff097807 */ /* 0x000fe20000800000 */
[----:B------:R-:W-:Y:S01]  /*6e60*/  UIADD3 UR5, UR13, 0x36000, URZ ;  /* 0x000360000d057890 */ /* 0x000fe2000fffe03f */
[----:B------:R-:W-:Y:S01]  /*6e70*/  VIADD R14, R14, 0x1 ;  /* 0x000000010e0e7836 */ /* 0x000fe20000000000 */
[----:B------:R-:W-:Y:S01]  /*6e80*/  UIADD3.X UR29, URZ, UR27, URZ, UP2, !UPT ;  /* 0x0000001b3f1d7290 */ /* 0x000fe200097fe43f */
[----:B------:R-:W-:Y:S01]  /*6e90*/  R2UR UR27, R8 ;  /* 0x00000000081b72ca */ /* 0x000fe200000e0000 */
[----:B------:R-:W-:Y:S01]  /*6ea0*/  UMOV UR13, UR11 ;  /* 0x0000000b000d7c82 */ /* 0x000fe20008000000 */
[----:B------:R-:W-:Y:S01]  /*6eb0*/  ULEA UR4, UR6, UR8, 0xe ;  /* 0x0000000806047291 */ /* 0x000fe2000f8e703f */
[----:B------:R-:W-:Y:S01]  /*6ec0*/  R2UR UR6, R12 ;  /* 0x000000000c0672ca */ /* 0x000fe200000e0000 */
[----:B------:R-:W-:Y:S01]  /*6ed0*/  UMOV UR22, 0x0 ;  /* 0x0000000000167882 */ /* 0x000fe20000000000 */
[----:B------:R-:W-:Y:S01]  /*6ee0*/  UMOV UR23, 0x10000000 ;  /* 0x1000000000177882 */ /* 0x000fe20000000000 */
[----:B------:R-:W-:Y:S01]  /*6ef0*/  @UP0 ULDC UR8, c[0x0][0x49c] ;  /* 0x0001270000080ab9 */ /* 0x000fe20000000800 */
[----:B------:R-:W-:Y:S01]  /*6f00*/  @UP0 ULDC UR18, c[0x0][0x4a0] ;  /* 0x0001280000120ab9 */ /* 0x000fe20000000800 */
[----:B------:R-:W-:Y:S01]  /*6f10*/  UIMAD.WIDE.U32 UR8, UR11, UR8, URZ ;  /* 0x000000080b0872a5 */ /* 0x000fe2000f8e003f */
[----:B------:R-:W-:Y:S01]  /*6f20*/  LOP3.LUT R4, R4, R9, RZ, 0x3c, !PT ;  /* 0x0000000904047212 */ /* 0x000fe200078e3cff */
[----:B------:R-:W-:Y:S01]  /*6f30*/  UIADD3 UR8, -UR11, URZ, URZ ;  /* 0x0000003f0b087290 */ /* 0x000fe2000fffe13f */
[----:B------:R-:W-:Y:S01]  /*6f40*/  SEL R7, R7, RZ, P1 ;  /* 0x000000ff07077207 */ /* 0x000fe20000800000 */
[----:B------:R-:W-:Y:S01]  /*6f50*/  @UP0 USHF.R.U32.HI UR13, URZ, UR18, UR9 ;  /* 0x000000123f0d0299 */ /* 0x000fe20008011609 */
[----:B------:R-:W-:Y:S01]  /*6f60*/  R2UR UR18, R11 ;  /* 0x000000000b1272ca */ /* 0x000fe200000e0000 */
[----:B------:R-:W-:Y:S01]  /*6f70*/  UIMAD UR19, UR10, UR8, UR19 ;  /* 0x000000080a1372a4 */ /* 0x000fe2000f8e0213 */
[----:B------:R-:W-:Y:S01]  /*6f80*/  R2UR UR10, R95 ;  /* 0x000000005f0a72ca */ /* 0x000fe200000e0000 */
[----:B------:R-:W-:Y:S01]  /*6f90*/  UIADD3 UR9, -UR13, URZ, URZ ;  /* 0x0000003f0d097290 */ /* 0x000fe2000fffe13f */
[----:B------:R0:W-:Y:S01]  /*6fa0*/  UTMALDG.2D [UR4], [UR20], desc[UR22] ;  /* 0x00001604140075b4 */ /* 0x0001e20008009000 */
[----:B------:R-:W-:Y:S01]  /*6fb0*/  ULDC.64 UR24, c[0x0][0x4b8] ;  /* 0x00012e0000187ab9 */ /* 0x000fe20000000a00 */
[----:B------:R-:W-:Y:S01]  /*6fc0*/  ULDC.64 UR14, c[0x0][0x4d0] ;  /* 0x00013400000e7ab9 */ /* 0x000fe20000000a00 */
[----:B------:R-:W-:-:S02]  /*6fd0*/  UIMAD UR12, UR12, UR9, UR11 ;  /* 0x000000090c0c72a4 */ /* 0x000fc4000f8e020b */
[----:B------:R-:W-:Y:S02]  /*6fe0*/  UIADD3 UR16, UR4, 0x2000, URZ ;  /* 0x0000200004107890 */ /* 0x000fe4000fffe03f */
[----:B------:R-:W-:Y:S02]  /*6ff0*/  UIADD3 UR8, UR17, 0x24000, URZ ;  /* 0x0002400011087890 */ /* 0x000fe4000fffe03f */
[----:B------:R-:W-:Y:S02]  /*7000*/  UIMAD UR11, UR19, UR24, UR14 ;  /* 0x00000018130b72a4 */ /* 0x000fe4000f8e020e */
[----:B------:R-:W-:Y:S01]  /*7010*/  UIMAD UR12, UR12, UR25, UR15 ;  /* 0x000000190c0c72a4 */ /* 0x000fe2000f8e020f */
[----:B------:R-:W-:Y:S01]  /*7020*/  UMOV UR17, UR5 ;  /* 0x0000000500117c82 */ /* 0x000fe20008000000 */
[----:B------:R-:W-:Y:S01]  /*7030*/  UMOV UR19, UR7 ;  /* 0x0000000700137c82 */ /* 0x000fe20008000000 */
[----:B------:R-:W-:Y:S01]  /*7040*/  UMOV UR9, UR5 ;  /* 0x0000000500097c82 */ /* 0x000fe20008000000 */
[----:B------:R1:W-:Y:S01]  /*7050*/  UTMALDG.2D [UR16], [UR20], desc[UR22] ;  /* 0x00001610140075b4 */ /* 0x0003e20008009000 */
[----:B0-----:R-:W-:-:S09]  /*7060*/  UPRMT UR4, UR26, 0x5410, UR27 ;  /* 0x000054101a047896 */ /* 0x001fd2000800001b */
[----:B------:R1:W-:Y:S02]  /*7070*/  UTMALDG.4D.IM2COL.MULTICAST [UR8], [UR28], UR4 ;  /* 0x000000081c0073b4 */ /* 0x0003e40008058804 */
[----:B-1----:R-:W-:Y:S05]  /*7080*/  @P3 BRA `(.L_x_155) ;  /* 0xfffffff800b83947 */ /* 0x002fea000383ffff */
.L_x_151:
[----:B------:R-:W-:Y:S01]  /*7090*/  ISETP.GE.U32.AND P2, PT, R5, 0x9, PT ;  /* 0x000000090500780c */ /* 0x000fe20003f46070 */
[----:B------:R-:W-:Y:S05]  /*70a0*/  WARPSYNC.ALL ;  /* 0x0000000000007948 */ /* 0x000fea0003800000 */
[----:B------:R-:W-:-:S07]  /*70b0*/  ELECT P1, URZ, PT ;  /* 0x00000000003f782f */ /* 0x000fce0003820000 */
[----:B------:R-:W-:-:S05]  /*70c0*/  @P2 IMAD.WIDE.U32 R6, R5, 0x38e38e39, RZ ;  /* 0x38e38e3905062825 */ /* 0x000fca00078e00ff */
[----:B-----5:R-:W-:-:S04]  /*70d0*/  @P2 SHF.R.U32.HI R0, RZ, 0x1, R7 ;  /* 0x00000001ff002819 */ /* 0x020fc80000011607 */
[----:B------:R-:W-:-:S04]  /*70e0*/  @P2 LOP3.LUT R0, R0, 0x1, RZ, 0xc0, !PT ;  /* 0x0000000100002812 */ /* 0x000fc800078ec0ff */
[----:B------:R-:W-:Y:S01]  /*70f0*/  @P2 ISETP.NE.U32.AND P0, PT, R0, 0x1, PT ;  /* 0x000000010000280c */ /* 0x000fe20003f05070 */
[----:B------:R-:W-:-:S12]  /*7100*/  @!P1 EXIT ;  /* 0x000000000000994d */ /* 0x000fd80003800000 */
[----:B------:R-:W-:Y:S01]  /*7110*/  LOP3.LUT R3, R3, 0x2, RZ, 0xfc, !PT ;  /* 0x0000000203037812 */ /* 0x000fe200078efcff */
[----:B------:R-:W-:Y:S01]  /*7120*/  IMAD.MOV.U32 R0, RZ, RZ, 0x1 ;  /* 0x00000001ff007424 */ /* 0x000fe200078e00ff */
[----:B------:R-:W-:Y:S02]  /*7130*/  @P2 ISETP.NE.U32.AND.EX P0, PT, RZ, RZ, PT, P0 ;  /* 0x000000ffff00220c */ /* 0x000fe40003f05100 */
[----:B------:R-:W-:Y:S02]  /*7140*/  ISETP.NE.AND P1, PT, R3, 0x3, PT ;  /* 0x000000030300780c */ /* 0x000fe40003f25270 */
[----:B------:R-:W-:-:S11]  /*7150*/  @P2 SEL R0, RZ, 0x1, !P0 ;  /* 0x00000001ff002807 */ /* 0x000fd60004000000 */
[----:B------:R-:W-:Y:S05]  /*7160*/  @!P1 BRA `(.L_x_156) ;  /* 0x0000000000049947 */ /* 0x000fea0003800000 */
[----:B------:R-:W-:Y:S01]  /*7170*/  BPT.TRAP 0x1 ;  /* 0x000000040000795c */ /* 0x000fe20000300000 */
.L_x_156:
[----:B------:R-:W0:Y:S01]  /*7180*/  S2R R7, SR_CgaCtaId ;  /* 0x0000000000077919 */ /* 0x000e220000008800 */
[----:B------:R-:W-:Y:S01]  /*7190*/  IMAD.WIDE.U32 R2, R5, 0x38e38e39, RZ ;  /* 0x38e38e3905027825 */ /* 0x000fe200078e00ff */
[----:B------:R-:W-:-:S04]  /*71a0*/  MOV R4, 0x400 ;  /* 0x0000040000047802 */ /* 0x000fc80000000f00 */
[----:B------:R-:W-:-:S05]  /*71b0*/  SHF.R.U32.HI R2, RZ, 0x1, R3 ;  /* 0x00000001ff027819 */ /* 0x000fca0000011603 */
[----:B------:R-:W-:Y:S01]  /*71c0*/  IMAD R5, R2, -0x9, R5 ;  /* 0xfffffff702057824 */ /* 0x000fe200078e0205 */
[----:B0-----:R-:W-:-:S05]  /*71d0*/  LEA R4, R7, R4, 0x18 ;  /* 0x0000000407047211 */ /* 0x001fca00078ec0ff */
[----:B------:R-:W-:Y:S01]  /*71e0*/  VIADD R2, R4, 0x36048 ;  /* 0x0003604804027836 */ /* 0x000fe20000000000 */
[----:B------:R-:W-:-:S03]  /*71f0*/  SHF.L.U32 R4, R0, 0x1f, RZ ;  /* 0x0000001f00047819 */ /* 0x000fc600000006ff */
[----:B------:R-:W-:-:S07]  /*7200*/  IMAD R3, R5, 0x8, R2 ;  /* 0x0000000805037824 */ /* 0x000fce00078e0202 */
.L_x_157:
[----:B0-----:R0:W1:Y:S02]  /*7210*/  SYNCS.PHASECHK.TRANS64.TRYWAIT P0, [R3+URZ], R4 ;  /* 0x00000004030075a7 */ /* 0x001064000800017f */
[----:B-1----:R-:W-:Y:S05]  /*7220*/  @!P0 NANOSLEEP.SYNCS 0x989680 ;  /* 0x009896800000895d */ /* 0x002fea0003900000 */
[----:B------:R-:W1:Y:S02]  /*7230*/  @!P0 SYNCS.PHASECHK.TRANS64 P0, [R3+URZ], R4 ;  /* 0x00000004030085a7 */ /* 0x000e64000800007f */
[----:B-1----:R-:W-:Y:S05]  /*7240*/  @!P0 BRA `(.L_x_157) ;  /* 0xfffffffc00f08947 */ /* 0x002fea000383ffff */
[----:B------:R-:W-:-:S05]  /*7250*/  VIADD R5, R5, 0x1 ;  /* 0x0000000105057836 */ /* 0x000fca0000000000 */
[----:B------:R-:W-:-:S04]  /*7260*/  ISETP.NE.AND P0, PT, R5, 0x9, PT ;  /* 0x000000090500780c */ /* 0x000fc80003f05270 */
[----:B0-----:R-:W-:Y:S02]  /*7270*/  SEL R3, RZ, 0x1, P0 ;  /* 0x00000001ff037807 */ /* 0x001fe40000000000 */
[----:B------:R-:W-:Y:S02]  /*7280*/  SEL R5, R5, RZ, P0 ;  /* 0x000000ff05057207 */ /* 0x000fe40000000000 */
[----:B------:R-:W-:-:S03]  /*7290*/  LOP3.LUT R7, R0, R3, RZ, 0x3c, !PT ;  /* 0x0000000300077212 */ /* 0x000fc600078e3cff */
[----:B------:R-:W-:Y:S01]  /*72a0*/  IMAD R0, R5, 0x8, R2 ;  /* 0x0000000805007824 */ /* 0x000fe200078e0202 */
[----:B------:R-:W-:-:S07]  /*72b0*/  SHF.L.U32 R3, R7, 0x1f, RZ ;  /* 0x0000001f07037819 */ /* 0x000fce00000006ff */
.L_x_158:
        /* <DEDUP_REMOVED lines=11> */
.L_x_159:
        /* <DEDUP_REMOVED lines=11> */
.L_x_160:
        /* <DEDUP_REMOVED lines=11> */
.L_x_161:
        /* <DEDUP_REMOVED lines=11> */
.L_x_162:
        /* <DEDUP_REMOVED lines=11> */
.L_x_163:
        /* <DEDUP_REMOVED lines=11> */
.L_x_164:
        /* <DEDUP_REMOVED lines=11> */
.L_x_165:
[----:B0-----:R0:W1:Y:S02]  /*7790*/  SYNCS.PHASECHK.TRANS64.TRYWAIT P0, [R5+URZ], R0 ;  /* 0x00000000050075a7 */ /* 0x001064000800017f */
[----:B-1----:R-:W-:Y:S05]  /*77a0*/  @!P0 NANOSLEEP.SYNCS 0x989680 ;  /* 0x009896800000895d */ /* 0x002fea0003900000 */
[----:B------:R-:W1:Y:S02]  /*77b0*/  @!P0 SYNCS.PHASECHK.TRANS64 P0, [R5+URZ], R0 ;  /* 0x00000000050085a7 */ /* 0x000e64000800007f */
[----:B-1----:R-:W-:Y:S05]  /*77c0*/  @P0 EXIT ;  /* 0x000000000000094d */ /* 0x002fea0003800000 */
[----:B------:R-:W-:Y:S05]  /*77d0*/  BRA `(.L_x_165) ;  /* 0xfffffffc00ec7947 */ /* 0x000fea000383ffff */
.L_x_166:
[----:B------:R-:W-:-:S00]  /*77e0*/  BRA `(.L_x_166) ;  /* 0xfffffffc00fc7947 */ /* 0x000fc0000383ffff */
[----:B------:R-:W-:-:S00]  /*77f0*/  NOP ;  /* 0x0000000000007918 */ /* 0x000fc00000000000 */
        /* <DEDUP_REMOVED lines=8> */
.L_x_167:


//--------------------- .nv.shared._ZN7cutlass13device_kernelINS_4conv6kernel13ConvUniversalINS1_16ConvProblemShapeILNS1_8OperatorE2ELi2EEENS1_10collective14CollectiveConvINS1_46MainloopSm90TmaGmmaWarpSpecializedImplicitGemmILS5_2ELi9ELi2EN4cute5tupleIJNSA_1CILi2EEENSC_ILi1EEESE_EEENS1_36KernelImplicitTmaWarpSpecializedSm90ELi1EEENSB_IJNSC_ILi128EEENSB_IJNSC_ILi64EEEEEESK_EEENS_10bfloat16_tESM_NSA_8TiledMMAINSA_8MMA_AtomIJNSA_4SM904GMMA27MMA_64x64x16_F32BF16BF16_SSILNSQ_5MajorE1ELSS_1ELNSQ_7ScaleInE1ELST_1EEEEEENSA_6LayoutINSB_IJSE_SE_SE_EEENSB_IJNSC_ILi0EEESY_SY_EEEEENSB_IJNSA_10UnderscoreES11_S11_EEEEENS7_6detail26Sm90ImplicitGemmTileTraitsINSA_13SM90_TMA_LOADENSA_14ComposedLayoutINSA_7SwizzleILi3ELi4ELi3EEENSA_18smem_ptr_flag_bitsILi16EEENSW_INSB_IJNSB_IJSJ_SD_EEENSB_IJNSC_ILi8EEES1D_EEENSB_IJSE_NSC_ILi9EEEEEEEEENSB_IJNSB_IJSE_NSC_ILi4096EEEEEENSB_IJSJ_NSC_ILi512EEEEEENSB_IJSY_NSC_ILi8192EEEEEEEEEEEEEvEENS15_INSA_30SM90_TMA_LOAD_IM2COL_MULTICASTENS17_IS19_S1B_NSW_INSB_IJNSB_IJSJ_SE_EEES1E_S1G_EEENSB_IJNSB_IJSE_SY_EEES1L_NSB_IJSY_S1I_EEEEEEEEEEvEEEENS_8epilogue10collective6detail29Sm90TmaWarpSpecializedAdapterINS23_15DefaultEpilogueISM_NSB_IJlNSB_IJSE_llEEESY_EEES28_NS22_6thread17LinearCombinationISM_Li1EffLNS29_9ScaleType4KindE0ELNS_15FloatRoundStyleE2ESM_EENS_4gemm15EpilogueDefaultEEEEEvvEEEEvNT_6ParamsE --------------------------
	.section	.nv.shared._ZN7cutlass13device_kernelINS_4conv6kernel13ConvUniversalINS1_16ConvProblemShapeILNS1_8OperatorE2ELi2EEENS1_10collective14CollectiveConvINS1_46MainloopSm90TmaGmmaWarpSpecializedImplicitGemmILS5_2ELi9ELi2EN4cute5tupleIJNSA_1CILi2EEENSC_ILi1EEESE_EEENS1_36KernelImplicitTmaWarpSpecializedSm90ELi1EEENSB_IJNSC_ILi128EEENSB_IJNSC_ILi64EEEEEESK_EEENS_10bfloat16_tESM_NSA_8TiledMMAINSA_8MMA_AtomIJNSA_4SM904GMMA27MMA_64x64x16_F32BF16BF16_SSILNSQ_5MajorE1ELSS_1ELNSQ_7ScaleInE1ELST_1EEEEEENSA_6LayoutINSB_IJSE_SE_SE_EEENSB_IJNSC_ILi0EEESY_SY_EEEEENSB_IJNSA_10UnderscoreES11_S11_EEEEENS7_6detail26Sm90ImplicitGemmTileTraitsINSA_13SM90_TMA_LOADENSA_14ComposedLayoutINSA_7SwizzleILi3ELi4ELi3EEENSA_18smem_ptr_flag_bitsILi16EEENSW_INSB_IJNSB_IJSJ_SD_EEENSB_IJNSC_ILi8EEES1D_EEENSB_IJSE_NSC_ILi9EEEEEEEEENSB_IJNSB_IJSE_NSC_ILi4096EEEEEENSB_IJSJ_NSC_ILi512EEEEEENSB_IJSY_NSC_ILi8192EEEEEEEEEEEEEvEENS15_INSA_30SM90_TMA_LOAD_IM2COL_MULTICASTENS17_IS19_S1B_NSW_INSB_IJNSB_IJSJ_SE_EEES1E_S1G_EEENSB_IJNSB_IJSE_SY_EEES1L_NSB_IJSY_S1I_EEEEEEEEEEvEEEENS_8epilogue10collective6detail29Sm90TmaWarpSpecializedAdapterINS23_15DefaultEpilogueISM_NSB_IJlNSB_IJSE_llEEESY_EEES28_NS22_6thread17LinearCombinationISM_Li1EffLNS29_9ScaleType4KindE0ELNS_15FloatRoundStyleE2ESM_EENS_4gemm15EpilogueDefaultEEEEEvvEEEEvNT_6ParamsE,"aw",@nobits
	.sectionflags	@""
	.align	16
	.zero		1024


//--------------------- .nv.shared.reserved.0     --------------------------
	.section	.nv.shared.reserved.0,"aw",@nobits
	.weak		__nv_reservedSMEM_offset_0_alias
	.size		__nv_reservedSMEM_offset_0_alias, 0, 0
	.other		__nv_reservedSMEM_offset_0_alias,@"STO_CUDA_RESERVED_SHARED STV_DEFAULT"
__nv_reservedSMEM_offset_0_alias:
	.zero		0


//--------------------- .nv.global                --------------------------
	.section	.nv.global,"aw",@nobits
.nv.global:
	.type		_ZN39_INTERNAL_347b2d6a_4_k_cu_3a1d9c1a_33234cute1_E,@object
	.size		_ZN39_INTERNAL_347b2d6a_4_k_cu_3a1d9c1a_33234cute1_E,(_ZN39_INTERNAL_347b2d6a_4_k_cu_3a1d9c1a_33234cuda3std3__45__cpo6cbeginE - _ZN39_INTERNAL_347b2d6a_4_k_cu_3a1d9c1a_33234cute1_E)
_ZN39_INTERNAL_347b2d6a_4_k_cu_3a1d9c1a_33234cute1_E:
	.zero		1
	.type		_ZN39_INTERNAL_347b2d6a_4_k_cu_3a1d9c1a_33234cuda3std3__45__cpo6cbeginE,@object
	.size		_ZN39_INTERNAL_347b2d6a_4_k_cu_3a1d9c1a_33234cuda3std3__45__cpo6cbeginE,(_ZN39_INTERNAL_347b2d6a_4_k_cu_3a1d9c1a_33234cuda3std3__48in_placeE - _ZN39_INTERNAL_347b2d6a_4_k_cu_3a1d9c1a_33234cuda3std3__45__cpo6cbeginE)
_ZN39_INTERNAL_347b2d6a_4_k_cu_3a1d9c1a_33234cuda3std3__45__cpo6cbeginE:
	.zero		1
	.type		_ZN39_INTERNAL_347b2d6a_4_k_cu_3a1d9c1a_33234cuda3std3__48in_placeE,@object
	.size		_ZN39_INTERNAL_347b2d6a_4_k_cu_3a1d9c1a_33234cuda3std3__48in_placeE,(_ZN39_INTERNAL_347b2d6a_4_k_cu_3a1d9c1a_33234cuda3std6ranges3__45__cpo9iter_moveE - _ZN39_INTERNAL_347b2d6a_4_k_cu_3a1d9c1a_33234cuda3std3__48in_placeE)
_ZN39_INTERNAL_347b2d6a_4_k_cu_3a1d9c1a_33234cuda3std3__48in_placeE:
	.zero		1
	.type		_ZN39_INTERNAL_347b2d6a_4_k_cu_3a1d9c1a_33234cuda3std6ranges3__45__cpo9iter_moveE,@object
	.size		_ZN39_INTERNAL_347b2d6a_4_k_cu_3a1d9c1a_33234cuda3std6ranges3__45__cpo9iter_moveE,(_ZN39_INTERNAL_347b2d6a_4_k_cu_3a1d9c1a_33234cuda3std3__45__cpo5beginE - _ZN39_INTERNAL_347b2d6a_4_k_cu_3a1d9c1a_33234cuda3std6ranges3__45__cpo9iter_moveE)
_ZN39_INTERNAL_347b2d6a_4_k_cu_3a1d9c1a_33234cuda3std6ranges3__45__cpo9iter_moveE:
	.zero		1
	.type		_ZN39_INTERNAL_347b2d6a_4_k_cu_3a1d9c1a_33234cuda3std3__45__cpo5beginE,@object
	.size		_ZN39_INTERNAL_347b2d6a_4_k_cu_3a1d9c1a_33234cuda3std3__45__cpo5beginE,(_ZN39_INTERNAL_347b2d6a_4_k_cu_3a1d9c1a_33234cuda3std3__441_GLOBAL__N__347b2d6a_4_k_cu_3a1d9c1a_33236ignoreE - _ZN39_INTERNAL_347b2d6a_4_k_cu_3a1d9c1a_33234cuda3std3__45__cpo5beginE)
_ZN39_INTERNAL_347b2d6a_4_k_cu_3a1d9c1a_33234cuda3std3__45__cpo5beginE:
	.zero		1
	.type		_ZN39_INTERNAL_347b2d6a_4_k_cu_3a1d9c1a_33234cuda3std3__441_GLOBAL__N__347b2d6a_4_k_cu_3a1d9c1a_33236ignoreE,@object
	.size		_ZN39_INTERNAL_347b2d6a_4_k_cu_3a1d9c1a_33234cuda3std3__441_GLOBAL__N__347b2d6a_4_k_cu_3a1d9c1a_33236ignoreE,(_ZN39_INTERNAL_347b2d6a_4_k_cu_3a1d9c1a_33234cute7productE - _ZN39_INTERNAL_347b2d6a_4_k_cu_3a1d9c1a_33234cuda3std3__441_GLOBAL__N__347b2d6a_4_k_cu_3a1d9c1a_33236ignoreE)
_ZN39_INTERNAL_347b2d6a_4_k_cu_3a1d9c1a_33234cuda3std3__441_GLOBAL__N__347b2d6a_4_k_cu_3a1d9c1a_33236ignoreE:
	.zero		1
	.type		_ZN39_INTERNAL_347b2d6a_4_k_cu_3a1d9c1a_33234cute7productE,@object
	.size		_ZN39_INTERNAL_347b2d6a_4_k_cu_3a1d9c1a_33234cute7productE,(_ZN39_INTERNAL_347b2d6a_4_k_cu_3a1d9c1a_33234cuda3std3__45__cpo3endE - _ZN39_INTERNAL_347b2d6a_4_k_cu_3a1d9c1a_33234cute7productE)
_ZN39_INTERNAL_347b2d6a_4_k_cu_3a1d9c1a_33234cute7productE:
	.zero		1
	.type		_ZN39_INTERNAL_347b2d6a_4_k_cu_3a1d9c1a_33234cuda3std3__45__cpo3endE,@object
	.size		_ZN39_INTERNAL_347b2d6a_4_k_cu_3a1d9c1a_33234cuda3std3__45__cpo3endE,(_ZN39_INTERNAL_347b2d6a_4_k_cu_3a1d9c1a_33234cuda3std3__419piecewise_constructE - _ZN39_INTERNAL_347b2d6a_4_k_cu_3a1d9c1a_33234cuda3std3__45__cpo3endE)
_ZN39_INTERNAL_347b2d6a_4_k_cu_3a1d9c1a_33234cuda3std3__45__cpo3endE:
	.zero		1
	.type		_ZN39_INTERNAL_347b2d6a_4_k_cu_3a1d9c1a_33234cuda3std3__419piecewise_constructE,@object
	.size		_ZN39_INTERNAL_347b2d6a_4_k_cu_3a1d9c1a_33234cuda3std3__419piecewise_constructE,(_ZN39_INTERNAL_347b2d6a_4_k_cu_3a1d9c1a_33234cuda3std3__45__cpo4cendE - _ZN39_INTERNAL_347b2d6a_4_k_cu_3a1d9c1a_33234cuda3std3__419piecewise_constructE)
_ZN39_INTERNAL_347b2d6a_4_k_cu_3a1d9c1a_33234cuda3std3__419piecewise_constructE:
	.zero		1
	.type		_ZN39_INTERNAL_347b2d6a_4_k_cu_3a1d9c1a_33234cuda3std3__45__cpo4cendE,@object
	.size		_ZN39_INTERNAL_347b2d6a_4_k_cu_3a1d9c1a_33234cuda3std3__45__cpo4cendE,(_ZN39_INTERNAL_347b2d6a_4_k_cu_3a1d9c1a_33234cuda3std6ranges3__45__cpo4swapE - _ZN39_INTERNAL_347b2d6a_4_k_cu_3a1d9c1a_33234cuda3std3__45__cpo4cendE)
_ZN39_INTERNAL_347b2d6a_4_k_cu_3a1d9c1a_33234cuda3std3__45__cpo4cendE:
	.zero		1
	.type		_ZN39_INTERNAL_347b2d6a_4_k_cu_3a1d9c1a_33234cuda3std6ranges3__45__cpo4swapE,@object
	.size		_ZN39_INTERNAL_347b2d6a_4_k_cu_3a1d9c1a_33234cuda3std6ranges3__45__cpo4swapE,(.L_7 - _ZN39_INTERNAL_347b2d6a_4_k_cu_3a1d9c1a_33234cuda3std6ranges3__45__cpo4swapE)
_ZN39_INTERNAL_347b2d6a_4_k_cu_3a1d9c1a_33234cuda3std6ranges3__45__cpo4swapE:
	.zero		1
.L_7:


//--------------------- .nv.constant0._ZN7cutlass13device_kernelINS_4conv6kernel13ConvUniversalINS1_16ConvProblemShapeILNS1_8OperatorE2ELi2EEENS1_10collective14CollectiveConvINS1_46MainloopSm90TmaGmmaWarpSpecializedImplicitGemmILS5_2ELi9ELi2EN4cute5tupleIJNSA_1CILi2EEENSC_ILi1EEESE_EEENS1_36KernelImplicitTmaWarpSpecializedSm90ELi1EEENSB_IJNSC_ILi128EEENSB_IJNSC_ILi64EEEEEESK_EEENS_10bfloat16_tESM_NSA_8TiledMMAINSA_8MMA_AtomIJNSA_4SM904GMMA27MMA_64x64x16_F32BF16BF16_SSILNSQ_5MajorE1ELSS_1ELNSQ_7ScaleInE1ELST_1EEEEEENSA_6LayoutINSB_IJSE_SE_SE_EEENSB_IJNSC_ILi0EEESY_SY_EEEEENSB_IJNSA_10UnderscoreES11_S11_EEEEENS7_6detail26Sm90ImplicitGemmTileTraitsINSA_13SM90_TMA_LOADENSA_14ComposedLayoutINSA_7SwizzleILi3ELi4ELi3EEENSA_18smem_ptr_flag_bitsILi16EEENSW_INSB_IJNSB_IJSJ_SD_EEENSB_IJNSC_ILi8EEES1D_EEENSB_IJSE_NSC_ILi9EEEEEEEEENSB_IJNSB_IJSE_NSC_ILi4096EEEEEENSB_IJSJ_NSC_ILi512EEEEEENSB_IJSY_NSC_ILi8192EEEEEEEEEEEEEvEENS15_INSA_30SM90_TMA_LOAD_IM2COL_MULTICASTENS17_IS19_S1B_NSW_INSB_IJNSB_IJSJ_SE_EEES1E_S1G_EEENSB_IJNSB_IJSE_SY_EEES1L_NSB_IJSY_S1I_EEEEEEEEEEvEEEENS_8epilogue10collective6detail29Sm90TmaWarpSpecializedAdapterINS23_15DefaultEpilogueISM_NSB_IJlNSB_IJSE_llEEESY_EEES28_NS22_6thread17LinearCombinationISM_Li1EffLNS29_9ScaleType4KindE0ELNS_15FloatRoundStyleE2ESM_EENS_4gemm15EpilogueDefaultEEEEEvvEEEEvNT_6ParamsE --------------------------
	.section	.nv.constant0._ZN7cutlass13device_kernelINS_4conv6kernel13ConvUniversalINS1_16ConvProblemShapeILNS1_8OperatorE2ELi2EEENS1_10collective14CollectiveConvINS1_46MainloopSm90TmaGmmaWarpSpecializedImplicitGemmILS5_2ELi9ELi2EN4cute5tupleIJNSA_1CILi2EEENSC_ILi1EEESE_EEENS1_36KernelImplicitTmaWarpSpecializedSm90ELi1EEENSB_IJNSC_ILi128EEENSB_IJNSC_ILi64EEEEEESK_EEENS_10bfloat16_tESM_NSA_8TiledMMAINSA_8MMA_AtomIJNSA_4SM904GMMA27MMA_64x64x16_F32BF16BF16_SSILNSQ_5MajorE1ELSS_1ELNSQ_7ScaleInE1ELST_1EEEEEENSA_6LayoutINSB_IJSE_SE_SE_EEENSB_IJNSC_ILi0EEESY_SY_EEEEENSB_IJNSA_10UnderscoreES11_S11_EEEEENS7_6detail26Sm90ImplicitGemmTileTraitsINSA_13SM90_TMA_LOADENSA_14ComposedLayoutINSA_7SwizzleILi3ELi4ELi3EEENSA_18smem_ptr_flag_bitsILi16EEENSW_INSB_IJNSB_IJSJ_SD_EEENSB_IJNSC_ILi8EEES1D_EEENSB_IJSE_NSC_ILi9EEEEEEEEENSB_IJNSB_IJSE_NSC_ILi4096EEEEEENSB_IJSJ_NSC_ILi512EEEEEENSB_IJSY_NSC_ILi8192EEEEEEEEEEEEEvEENS15_INSA_30SM90_TMA_LOAD_IM2COL_MULTICASTENS17_IS19_S1B_NSW_INSB_IJNSB_IJSJ_SE_EEES1E_S1G_EEENSB_IJNSB_IJSE_SY_EEES1L_NSB_IJSY_S1I_EEEEEEEEEEvEEEENS_8epilogue10collective6detail29Sm90TmaWarpSpecializedAdapterINS23_15DefaultEpilogueISM_NSB_IJlNSB_IJSE_llEEESY_EEES28_NS22_6thread17LinearCombinationISM_Li1EffLNS29_9ScaleType4KindE0ELNS_15FloatRoundStyleE2ESM_EENS_4gemm15EpilogueDefaultEEEEEvvEEEEvNT_6ParamsE,"a",@progbits
	.sectionflags	@""
	.align	4
.nv.constant0._ZN7cutlass13device_kernelINS_4conv6kernel13ConvUniversalINS1_16ConvProblemShapeILNS1_8OperatorE2ELi2EEENS1_10collective14CollectiveConvINS1_46MainloopSm90TmaGmmaWarpSpecializedImplicitGemmILS5_2ELi9ELi2EN4cute5tupleIJNSA_1CILi2EEENSC_ILi1EEESE_EEENS1_36KernelImplicitTmaWarpSpecializedSm90ELi1EEENSB_IJNSC_ILi128EEENSB_IJNSC_ILi64EEEEEESK_EEENS_10bfloat16_tESM_NSA_8TiledMMAINSA_8MMA_AtomIJNSA_4SM904GMMA27MMA_64x64x16_F32BF16BF16_SSILNSQ_5MajorE1ELSS_1ELNSQ_7ScaleInE1ELST_1EEEEEENSA_6LayoutINSB_IJSE_SE_SE_EEENSB_IJNSC_ILi0EEESY_SY_EEEEENSB_IJNSA_10UnderscoreES11_S11_EEEEENS7_6detail26Sm90ImplicitGemmTileTraitsINSA_13SM90_TMA_LOADENSA_14ComposedLayoutINSA_7SwizzleILi3ELi4ELi3EEENSA_18smem_ptr_flag_bitsILi16EEENSW_INSB_IJNSB_IJSJ_SD_EEENSB_IJNSC_ILi8EEES1D_EEENSB_IJSE_NSC_ILi9EEEEEEEEENSB_IJNSB_IJSE_NSC_ILi4096EEEEEENSB_IJSJ_NSC_ILi512EEEEEENSB_IJSY_NSC_ILi8192EEEEEEEEEEEEEvEENS15_INSA_30SM90_TMA_LOAD_IM2COL_MULTICASTENS17_IS19_S1B_NSW_INSB_IJNSB_IJSJ_SE_EEES1E_S1G_EEENSB_IJNSB_IJSE_SY_EEES1L_NSB_IJSY_S1I_EEEEEEEEEEvEEEENS_8epilogue10collective6detail29Sm90TmaWarpSpecializedAdapterINS23_15DefaultEpilogueISM_NSB_IJlNSB_IJSE_llEEESY_EEES28_NS22_6thread17LinearCombinationISM_Li1EffLNS29_9ScaleType4KindE0ELNS_15FloatRoundStyleE2ESM_EENS_4gemm15EpilogueDefaultEEEEEvvEEEEvNT_6ParamsE:
	.zero		1536


//--------------------- SYMBOLS --------------------------

	.type		.nv.reservedSmem.offset0,@object
	.size		.nv.reservedSmem.offset0,0x4
